	.target	sm_100a

	.elftype	@"ET_EXEC"


//--------------------- .note.nv.tkinfo           --------------------------
	.section	.note.nv.tkinfo,"",@"SHT_NOTE"
	.sectionflags	@"SHF_NOTE_NV_TKINFO"
	.tkinfo
        /*0018*/ 	.word	0x00000002
        /*0030*/ 	.string	""
        /*0030*/ 	.string	"ptxas"
        /*0030*/ 	.string	"Cuda compilation tools, release 13.0, V13.0.88"
        /*0030*/ 	.string	"Build cuda_13.0.r13.0/compiler.36424714_0"
        /*0030*/ 	.string	"-arch sm_100a -m 64 "



//--------------------- .note.nv.cuinfo           --------------------------
	.section	.note.nv.cuinfo,"",@"SHT_NOTE"
	.sectionflags	@"SHF_NOTE_NV_CUINFO"
        /*0018*/ 	.short	0x0002
        /*001a*/ 	.short	0x0064
        /*001c*/ 	.short	0x0082
	.zero		2


//--------------------- .nv.info                  --------------------------
	.section	.nv.info,"",@"SHT_CUDA_INFO"
	.align	4


	//----- nvinfo : EIATTR_REGCOUNT
	.align		4
        /*0000*/ 	.byte	0x04, 0x2f
        /*0002*/ 	.short	(.L_19 - .L_18)
	.align		4
.L_18:
        /*0004*/ 	.word	index@(_ZN7cutlass13device_kernelINS_4gemm6kernel13GemmUniversalIN4cute5tupleIJiiiiEEENS1_10collective13CollectiveMmaINS1_35MainloopSm100TmaUmmaWarpSpecializedILi2ELi2ELi4ENS5_IJNS4_1CILi2EEENSA_ILi1EEESC_EEEEENS5_IJNSA_ILi256EEENSA_ILi64EEENSA_ILi128EEEEEENS_10tfloat32_tENS5_IJlSC_lEEESJ_SK_NS4_8TiledMMAINS4_8MMA_AtomIJNS4_23SM100_MMA_TF32_2x1SM_SSISJ_SJ_fLi256ELi64ELNS4_4UMMA5MajorE0ELSP_0ELNSO_7ScaleInE0ELSQ_0EEEEEENS4_6LayoutINS5_IJSC_SC_SC_EEENS5_IJNSA_ILi0EEESV_SV_EEEEENS5_IJNS4_10UnderscoreESY_SY_EEEEENS4_18SM100_TMA_2SM_LOADENS4_14ComposedLayoutINS4_7SwizzleILi3ELi4ELi3EEENS4_18smem_ptr_flag_bitsILi32EEENST_INS5_IJNSA_ILi8EEENSA_ILi32EEEEEENS5_IJS18_SC_EEEEEEEvNS4_8identityES11_S1C_vS1D_EENS_8epilogue10collective18CollectiveEpilogueINS1F_23Sm100TmaWarpSpecializedILi4ELi2ELi16ELb1ELb0EEEJNS5_IJSH_SG_SH_EEENS5_IJNST_ISH_SC_EENST_INSA_ILi16EEESC_EEEEESJ_SK_SJ_SK_NS1F_6fusion15FusionCallbacksIS1J_NS1P_17LinearCombinationISJ_fSJ_fLNS_15FloatRoundStyleE2EEES1K_S1O_JEEENS4_5SM1004TMEM4LOAD26SM100_TMEM_LOAD_32dp32b16xENS4_13SM90_TMA_LOADENS12_INS13_ILi2ELi4ELi3EEES16_NST_INS5_IJS17_S1M_EEENS5_IJS1M_SC_EEEEEEENS4_39AutoVectorizingCopyWithAssumedAlignmentILi128EEENS4_14SM90_TMA_STOREES24_S26_S26_EEEvvEEEEvNT_6ParamsE)
        /*0008*/ 	.word	0x00000060


	//----- nvinfo : EIATTR_FRAME_SIZE
	.align		4
.L_19:
        /*000c*/ 	.byte	0x04, 0x11
        /*000e*/ 	.short	(.L_21 - .L_20)
	.align		4
.L_20:
        /*0010*/ 	.word	index@($__internal_2_$__cuda_sm10x_tcgen05_guardrail_trap_unallocated_columns_being_dealloced)
        /*0014*/ 	.word	0x00000000


	//----- nvinfo : EIATTR_FRAME_SIZE
	.align		4
.L_21:
        /*0018*/ 	.byte	0x04, 0x11
        /*001a*/ 	.short	(.L_23 - .L_22)
	.align		4
.L_22:
        /*001c*/ 	.word	index@($__internal_1_$__cuda_sm10x_tcgen05_guardrail_trap_phase_invalid_during_alloc)
        /*0020*/ 	.word	0x00000000


	//----- nvinfo : EIATTR_FRAME_SIZE
	.align		4
.L_23:
        /*0024*/ 	.byte	0x04, 0x11
        /*0026*/ 	.short	(.L_25 - .L_24)
	.align		4
.L_24:
        /*0028*/ 	.word	index@($__internal_0_$__cuda_sm10x_tcgen05_guardrail_trap_col_being_dealloced_not_returned_by_alloc)
        /*002c*/ 	.word	0x00000000


	//----- nvinfo : EIATTR_FRAME_SIZE
	.align		4
.L_25:
        /*0030*/ 	.byte	0x04, 0x11
        /*0032*/ 	.short	(.L_27 - .L_26)
	.align		4
.L_26:
        /*0034*/ 	.word	index@(_ZN7cutlass13device_kernelINS_4gemm6kernel13GemmUniversalIN4cute5tupleIJiiiiEEENS1_10collective13CollectiveMmaINS1_35MainloopSm100TmaUmmaWarpSpecializedILi2ELi2ELi4ENS5_IJNS4_1CILi2EEENSA_ILi1EEESC_EEEEENS5_IJNSA_ILi256EEENSA_ILi64EEENSA_ILi128EEEEEENS_10tfloat32_tENS5_IJlSC_lEEESJ_SK_NS4_8TiledMMAINS4_8MMA_AtomIJNS4_23SM100_MMA_TF32_2x1SM_SSISJ_SJ_fLi256ELi64ELNS4_4UMMA5MajorE0ELSP_0ELNSO_7ScaleInE0ELSQ_0EEEEEENS4_6LayoutINS5_IJSC_SC_SC_EEENS5_IJNSA_ILi0EEESV_SV_EEEEENS5_IJNS4_10UnderscoreESY_SY_EEEEENS4_18SM100_TMA_2SM_LOADENS4_14ComposedLayoutINS4_7SwizzleILi3ELi4ELi3EEENS4_18smem_ptr_flag_bitsILi32EEENST_INS5_IJNSA_ILi8EEENSA_ILi32EEEEEENS5_IJS18_SC_EEEEEEEvNS4_8identityES11_S1C_vS1D_EENS_8epilogue10collective18CollectiveEpilogueINS1F_23Sm100TmaWarpSpecializedILi4ELi2ELi16ELb1ELb0EEEJNS5_IJSH_SG_SH_EEENS5_IJNST_ISH_SC_EENST_INSA_ILi16EEESC_EEEEESJ_SK_SJ_SK_NS1F_6fusion15FusionCallbacksIS1J_NS1P_17LinearCombinationISJ_fSJ_fLNS_15FloatRoundStyleE2EEES1K_S1O_JEEENS4_5SM1004TMEM4LOAD26SM100_TMEM_LOAD_32dp32b16xENS4_13SM90_TMA_LOADENS12_INS13_ILi2ELi4ELi3EEES16_NST_INS5_IJS17_S1M_EEENS5_IJS1M_SC_EEEEEEENS4_39AutoVectorizingCopyWithAssumedAlignmentILi128EEENS4_14SM90_TMA_STOREES24_S26_S26_EEEvvEEEEvNT_6ParamsE)
        /*0038*/ 	.word	0x00000000


	//----- nvinfo : EIATTR_MIN_STACK_SIZE
	.align		4
.L_27:
        /*003c*/ 	.byte	0x04, 0x12
        /*003e*/ 	.short	(.L_29 - .L_28)
	.align		4
.L_28:
        /*0040*/ 	.word	index@(_ZN7cutlass13device_kernelINS_4gemm6kernel13GemmUniversalIN4cute5tupleIJiiiiEEENS1_10collective13CollectiveMmaINS1_35MainloopSm100TmaUmmaWarpSpecializedILi2ELi2ELi4ENS5_IJNS4_1CILi2EEENSA_ILi1EEESC_EEEEENS5_IJNSA_ILi256EEENSA_ILi64EEENSA_ILi128EEEEEENS_10tfloat32_tENS5_IJlSC_lEEESJ_SK_NS4_8TiledMMAINS4_8MMA_AtomIJNS4_23SM100_MMA_TF32_2x1SM_SSISJ_SJ_fLi256ELi64ELNS4_4UMMA5MajorE0ELSP_0ELNSO_7ScaleInE0ELSQ_0EEEEEENS4_6LayoutINS5_IJSC_SC_SC_EEENS5_IJNSA_ILi0EEESV_SV_EEEEENS5_IJNS4_10UnderscoreESY_SY_EEEEENS4_18SM100_TMA_2SM_LOADENS4_14ComposedLayoutINS4_7SwizzleILi3ELi4ELi3EEENS4_18smem_ptr_flag_bitsILi32EEENST_INS5_IJNSA_ILi8EEENSA_ILi32EEEEEENS5_IJS18_SC_EEEEEEEvNS4_8identityES11_S1C_vS1D_EENS_8epilogue10collective18CollectiveEpilogueINS1F_23Sm100TmaWarpSpecializedILi4ELi2ELi16ELb1ELb0EEEJNS5_IJSH_SG_SH_EEENS5_IJNST_ISH_SC_EENST_INSA_ILi16EEESC_EEEEESJ_SK_SJ_SK_NS1F_6fusion15FusionCallbacksIS1J_NS1P_17LinearCombinationISJ_fSJ_fLNS_15FloatRoundStyleE2EEES1K_S1O_JEEENS4_5SM1004TMEM4LOAD26SM100_TMEM_LOAD_32dp32b16xENS4_13SM90_TMA_LOADENS12_INS13_ILi2ELi4ELi3EEES16_NST_INS5_IJS17_S1M_EEENS5_IJS1M_SC_EEEEEEENS4_39AutoVectorizingCopyWithAssumedAlignmentILi128EEENS4_14SM90_TMA_STOREES24_S26_S26_EEEvvEEEEvNT_6ParamsE)
        /*0044*/ 	.word	0x00000000
.L_29:


//--------------------- .nv.compat                --------------------------
	.section	.nv.compat,"",@"SHT_CUDA_COMPAT_INFO"
	.align	4
        /*0000*/ 	.byte	0x02, 0x09, 0x01, 0x00, 0x02, 0x02, 0x02, 0x00, 0x02, 0x05, 0x05, 0x00, 0x03, 0x07, 0x01, 0x01
        /*0010*/ 	.byte	0x02, 0x03, 0x01, 0x00, 0x02, 0x06, 0x01, 0x00, 0x04, 0x0b, 0x08, 0x00, 0x09, 0x00, 0x00, 0x00
        /*0020*/ 	.byte	0x00, 0x00, 0x00, 0x00


//--------------------- .nv.info._ZN7cutlass13device_kernelINS_4gemm6kernel13GemmUniversalIN4cute5tupleIJiiiiEEENS1_10collective13CollectiveMmaINS1_35MainloopSm100TmaUmmaWarpSpecializedILi2ELi2ELi4ENS5_IJNS4_1CILi2EEENSA_ILi1EEESC_EEEEENS5_IJNSA_ILi256EEENSA_ILi64EEENSA_ILi128EEEEEENS_10tfloat32_tENS5_IJlSC_lEEESJ_SK_NS4_8TiledMMAINS4_8MMA_AtomIJNS4_23SM100_MMA_TF32_2x1SM_SSISJ_SJ_fLi256ELi64ELNS4_4UMMA5MajorE0ELSP_0ELNSO_7ScaleInE0ELSQ_0EEEEEENS4_6LayoutINS5_IJSC_SC_SC_EEENS5_IJNSA_ILi0EEESV_SV_EEEEENS5_IJNS4_10UnderscoreESY_SY_EEEEENS4_18SM100_TMA_2SM_LOADENS4_14ComposedLayoutINS4_7SwizzleILi3ELi4ELi3EEENS4_18smem_ptr_flag_bitsILi32EEENST_INS5_IJNSA_ILi8EEENSA_ILi32EEEEEENS5_IJS18_SC_EEEEEEEvNS4_8identityES11_S1C_vS1D_EENS_8epilogue10collective18CollectiveEpilogueINS1F_23Sm100TmaWarpSpecializedILi4ELi2ELi16ELb1ELb0EEEJNS5_IJSH_SG_SH_EEENS5_IJNST_ISH_SC_EENST_INSA_ILi16EEESC_EEEEESJ_SK_SJ_SK_NS1F_6fusion15FusionCallbacksIS1J_NS1P_17LinearCombinationISJ_fSJ_fLNS_15FloatRoundStyleE2EEES1K_S1O_JEEENS4_5SM1004TMEM4LOAD26SM100_TMEM_LOAD_32dp32b16xENS4_13SM90_TMA_LOADENS12_INS13_ILi2ELi4ELi3EEES16_NST_INS5_IJS17_S1M_EEENS5_IJS1M_SC_EEEEEEENS4_39AutoVectorizingCopyWithAssumedAlignmentILi128EEENS4_14SM90_TMA_STOREES24_S26_S26_EEEvvEEEEvNT_6ParamsE --------------------------
	.section	.nv.info._ZN7cutlass13device_kernelINS_4gemm6kernel13GemmUniversalIN4cute5tupleIJiiiiEEENS1_10collective13CollectiveMmaINS1_35MainloopSm100TmaUmmaWarpSpecializedILi2ELi2ELi4ENS5_IJNS4_1CILi2EEENSA_ILi1EEESC_EEEEENS5_IJNSA_ILi256EEENSA_ILi64EEENSA_ILi128EEEEEENS_10tfloat32_tENS5_IJlSC_lEEESJ_SK_NS4_8TiledMMAINS4_8MMA_AtomIJNS4_23SM100_MMA_TF32_2x1SM_SSISJ_SJ_fLi256ELi64ELNS4_4UMMA5MajorE0ELSP_0ELNSO_7ScaleInE0ELSQ_0EEEEEENS4_6LayoutINS5_IJSC_SC_SC_EEENS5_IJNSA_ILi0EEESV_SV_EEEEENS5_IJNS4_10UnderscoreESY_SY_EEEEENS4_18SM100_TMA_2SM_LOADENS4_14ComposedLayoutINS4_7SwizzleILi3ELi4ELi3EEENS4_18smem_ptr_flag_bitsILi32EEENST_INS5_IJNSA_ILi8EEENSA_ILi32EEEEEENS5_IJS18_SC_EEEEEEEvNS4_8identityES11_S1C_vS1D_EENS_8epilogue10collective18CollectiveEpilogueINS1F_23Sm100TmaWarpSpecializedILi4ELi2ELi16ELb1ELb0EEEJNS5_IJSH_SG_SH_EEENS5_IJNST_ISH_SC_EENST_INSA_ILi16EEESC_EEEEESJ_SK_SJ_SK_NS1F_6fusion15FusionCallbacksIS1J_NS1P_17LinearCombinationISJ_fSJ_fLNS_15FloatRoundStyleE2EEES1K_S1O_JEEENS4_5SM1004TMEM4LOAD26SM100_TMEM_LOAD_32dp32b16xENS4_13SM90_TMA_LOADENS12_INS13_ILi2ELi4ELi3EEES16_NST_INS5_IJS17_S1M_EEENS5_IJS1M_SC_EEEEEEENS4_39AutoVectorizingCopyWithAssumedAlignmentILi128EEENS4_14SM90_TMA_STOREES24_S26_S26_EEEvvEEEEvNT_6ParamsE,"",@"SHT_CUDA_INFO"
	.sectionflags	@""
	.align	4


	//----- nvinfo : EIATTR_CUDA_API_VERSION
	.align		4
        /*0000*/ 	.byte	0x04, 0x37
        /*0002*/ 	.short	(.L_31 - .L_30)
.L_30:
        /*0004*/ 	.word	0x00000082


	//----- nvinfo : EIATTR_KPARAM_INFO
	.align		4
.L_31:
        /*0008*/ 	.byte	0x04, 0x17
        /*000a*/ 	.short	(.L_33 - .L_32)
.L_32:
        /*000c*/ 	.word	0x00000000
        /*0010*/ 	.short	0x0000
        /*0012*/ 	.short	0x0000
        /*0014*/ 	.byte	0x00, 0xf0, 0x01, 0x20


	//----- nvinfo : EIATTR_AT_ENTRY_FRAGMENTS
	.align		4
.L_33:
        /*0018*/ 	.byte	0x04, 0x4f
        /*001a*/ 	.short	(.L_35 - .L_34)


	//   ....[0]....
.L_34:
        /*001c*/ 	.word	0x00000007


	//----- nvinfo : EIATTR_RESERVED_SMEM_USED
	.align		4
.L_35:
        /*0020*/ 	.byte	0x01, 0x41
	.zero		2


	//----- nvinfo : EIATTR_SPARSE_MMA_MASK
	.align		4
        /*0024*/ 	.byte	0x03, 0x50
        /*0026*/ 	.short	0x0000


	//----- nvinfo : EIATTR_TCGEN05_2CTA_USED
	.align		4
        /*0028*/ 	.byte	0x01, 0x52
	.zero		2


	//----- nvinfo : EIATTR_MAXREG_COUNT
	.align		4
        /*002c*/ 	.byte	0x03, 0x1b
        /*002e*/ 	.short	0x00ff


	//----- nvinfo : EIATTR_NUM_BARRIERS
	.align		4
        /*0030*/ 	.byte	0x02, 0x4c
        /*0032*/ 	.byte	0x07
	.zero		1


	//----- nvinfo : EIATTR_EXTERNS
	.align		4
        /*0034*/ 	.byte	0x04, 0x0f
        /*0036*/ 	.short	(.L_37 - .L_36)


	//   ....[0]....
	.align		4
.L_36:
        /*0038*/ 	.word	index@(__assertfail)


	//----- nvinfo : EIATTR_MERCURY_ISA_VERSION
	.align		4
.L_37:
        /*003c*/ 	.byte	0x03, 0x5f
        /*003e*/ 	.short	0x0101


	//----- nvinfo : EIATTR_INT_WARP_WIDE_INSTR_OFFSETS
	.align		4
        /*0040*/ 	.byte	0x04, 0x31
        /*0042*/ 	.short	(.L_39 - .L_38)


	//   ....[0]....
.L_38:
        /*0044*/ 	.word	0x00000d00


	//   ....[1]....
        /*0048*/ 	.word	0x00000da0


	//   ....[2]....
        /*004c*/ 	.word	0x000025b0


	//   ....[3]....
        /*0050*/ 	.word	0x00004950


	//   ....[4]....
        /*0054*/ 	.word	0x00004970


	//   ....[5]....
        /*0058*/ 	.word	0x000049a0


	//   ....[6]....
        /*005c*/ 	.word	0x000052e0


	//   ....[7]....
        /*0060*/ 	.word	0x00005350


	//   ....[8]....
        /*0064*/ 	.word	0x00005440


	//   ....[9]....
        /*0068*/ 	.word	0x000054c0


	//   ....[10]....
        /*006c*/ 	.word	0x000055d0


	//   ....[11]....
        /*0070*/ 	.word	0x00005660


	//   ....[12]....
        /*0074*/ 	.word	0x00005840


	//   ....[13]....
        /*0078*/ 	.word	0x000058f0


	//----- nvinfo : EIATTR_COOP_GROUP_MASK_REGIDS
	.align		4
.L_39:
        /*007c*/ 	.byte	0x04, 0x29
        /*007e*/ 	.short	(.L_41 - .L_40)


	//   ....[0]....
.L_40:
        /*0080*/ 	.word	0xffffffff


	//   ....[1]....
        /*0084*/ 	.word	0xffffffff


	//   ....[2]....
        /*0088*/ 	.word	0xffffffff


	//   ....[3]....
        /*008c*/ 	.word	0xffffffff


	//   ....[4]....
        /*0090*/ 	.word	0xffffffff


	//   ....[5]....
        /*0094*/ 	.word	0xffffffff


	//   ....[6]....
        /*0098*/ 	.word	0xffffffff


	//   ....[7]....
        /*009c*/ 	.word	0xffffffff


	//   ....[8]....
        /*00a0*/ 	.word	0xffffffff


	//   ....[9]....
        /*00a4*/ 	.word	0xffffffff


	//   ....[10]....
        /*00a8*/ 	.word	0xffffffff


	//   ....[11]....
        /*00ac*/ 	.word	0xffffffff


	//   ....[12]....
        /*00b0*/ 	.word	0xffffffff


	//   ....[13]....
        /*00b4*/ 	.word	0xffffffff


	//----- nvinfo : EIATTR_COOP_GROUP_INSTR_OFFSETS
	.align		4
.L_41:
        /*00b8*/ 	.byte	0x04, 0x28
        /*00ba*/ 	.short	(.L_43 - .L_42)


	//   ....[0]....
.L_42:
        /*00bc*/ 	.word	0x000000e0


	//   ....[1]....
        /*00c0*/ 	.word	0x00000520


	//   ....[2]....
        /*00c4*/ 	.word	0x00000670


	//   ....[3]....
        /*00c8*/ 	.word	0x00000800


	//   ....[4]....
        /*00cc*/ 	.word	0x000008f0


	//   ....[5]....
        /*00d0*/ 	.word	0x00000a50


	//   ....[6]....
        /*00d4*/ 	.word	0x00000be0


	//   ....[7]....
        /*00d8*/ 	.word	0x00000e20


	//   ....[8]....
        /*00dc*/ 	.word	0x00002490


	//   ....[9]....
        /*00e0*/ 	.word	0x00003150


	//   ....[10]....
        /*00e4*/ 	.word	0x00003660


	//   ....[11]....
        /*00e8*/ 	.word	0x00003910


	//   ....[12]....
        /*00ec*/ 	.word	0x00004840


	//   ....[13]....
        /*00f0*/ 	.word	0x00004a60


	//----- nvinfo : EIATTR_VRC_CTA_INIT_COUNT
	.align		4
.L_43:
        /*00f4*/ 	.byte	0x02, 0x4a
        /*00f6*/ 	.byte	0x80
	.zero		1


	//----- nvinfo : EIATTR_SYSCALL_OFFSETS
	.align		4
        /*00f8*/ 	.byte	0x04, 0x46
        /*00fa*/ 	.short	(.L_45 - .L_44)


	//   ....[0]....
.L_44:
        /*00fc*/ 	.word	0x00006420


	//   ....[1]....
        /*0100*/ 	.word	0x00006510


	//   ....[2]....
        /*0104*/ 	.word	0x00006c80


	//   ....[3]....
        /*0108*/ 	.word	0x00007600


	//   ....[4]....
        /*010c*/ 	.word	0x00007f50


	//   ....[5]....
        /*0110*/ 	.word	0x000088a0


	//----- nvinfo : EIATTR_MBARRIER_INSTR_OFFSETS
	.align		4
.L_45:
        /*0114*/ 	.byte	0x04, 0x39
        /*0116*/ 	.short	(.L_47 - .L_46)


	//   ....[0]....
.L_46:
        /*0118*/ 	.word	0x00000620
        /*011c*/ 	.word	0x000000ff
        /*0120*/ 	.word	0x00000000
        /*0124*/ 	.short	0x0100
        /*0126*/ 	.byte	0x04
	.zero		1


	//   ....[1]....
        /*0128*/ 	.word	0x00000630
        /*012c*/ 	.word	0x000000ff
        /*0130*/ 	.word	0x00000010
        /*0134*/ 	.short	0x0100
        /*0136*/ 	.byte	0x04
	.zero		1


	//   ....[2]....
        /*0138*/ 	.word	0x00000640
        /*013c*/ 	.word	0x000000ff
        /*0140*/ 	.word	0x00000008
        /*0144*/ 	.short	0x0100
        /*0146*/ 	.byte	0x04
	.zero		1


	//   ....[3]....
        /*0148*/ 	.word	0x00000650
        /*014c*/ 	.word	0x000000ff
        /*0150*/ 	.word	0x00000018
        /*0154*/ 	.short	0x0100
        /*0156*/ 	.byte	0x04
	.zero		1


	//   ....[4]....
        /*0158*/ 	.word	0x00000770
        /*015c*/ 	.word	0x000000ff
        /*0160*/ 	.word	0x00000020
        /*0164*/ 	.short	0x0100
        /*0166*/ 	.byte	0x04
	.zero		1


	//   ....[5]....
        /*0168*/ 	.word	0x00000780
        /*016c*/ 	.word	0x000000ff
        /*0170*/ 	.word	0x00000040
        /*0174*/ 	.short	0x0100
        /*0176*/ 	.byte	0x04
	.zero		1


	//   ....[6]....
        /*0178*/ 	.word	0x00000790
        /*017c*/ 	.word	0x000000ff
        /*0180*/ 	.word	0x00000028
        /*0184*/ 	.short	0x0100
        /*0186*/ 	.byte	0x04
	.zero		1


	//   ....[7]....
        /*0188*/ 	.word	0x000007a0
        /*018c*/ 	.word	0x000000ff
        /*0190*/ 	.word	0x00000048
        /*0194*/ 	.short	0x0100
        /*0196*/ 	.byte	0x04
	.zero		1


	//   ....[8]....
        /*0198*/ 	.word	0x000007b0
        /*019c*/ 	.word	0x000000ff
        /*01a0*/ 	.word	0x00000030
        /*01a4*/ 	.short	0x0100
        /*01a6*/ 	.byte	0x04
	.zero		1


	//   ....[9]....
        /*01a8*/ 	.word	0x000007c0
        /*01ac*/ 	.word	0x000000ff
        /*01b0*/ 	.word	0x00000050
        /*01b4*/ 	.short	0x0100
        /*01b6*/ 	.byte	0x04
	.zero		1


	//   ....[10]....
        /*01b8*/ 	.word	0x000007d0
        /*01bc*/ 	.word	0x000000ff
        /*01c0*/ 	.word	0x00000038
        /*01c4*/ 	.short	0x0100
        /*01c6*/ 	.byte	0x04
	.zero		1


	//   ....[11]....
        /*01c8*/ 	.word	0x000007e0
        /*01cc*/ 	.word	0x000000ff
        /*01d0*/ 	.word	0x00000058
        /*01d4*/ 	.short	0x0100
        /*01d6*/ 	.byte	0x04
	.zero		1


	//   ....[12]....
        /*01d8*/ 	.word	0x000008c0
        /*01dc*/ 	.word	0x000000ff
        /*01e0*/ 	.word	0x00000060
        /*01e4*/ 	.short	0x0100
        /*01e6*/ 	.byte	0x06
	.zero		1


	//   ....[13]....
        /*01e8*/ 	.word	0x000008d0
        /*01ec*/ 	.word	0x000000ff
        /*01f0*/ 	.word	0x00000068
        /*01f4*/ 	.short	0x0100
        /*01f6*/ 	.byte	0x06
	.zero		1


	//   ....[14]....
        /*01f8*/ 	.word	0x00000a00
        /*01fc*/ 	.word	0x000000ff
        /*0200*/ 	.word	0x00000070
        /*0204*/ 	.short	0x0100
        /*0206*/ 	.byte	0x06
	.zero		1


	//   ....[15]....
        /*0208*/ 	.word	0x00000a10
        /*020c*/ 	.word	0x000000ff
        /*0210*/ 	.word	0x00000080
        /*0214*/ 	.short	0x0100
        /*0216*/ 	.byte	0x06
	.zero		1


	//   ....[16]....
        /*0218*/ 	.word	0x00000a20
        /*021c*/ 	.word	0x000000ff
        /*0220*/ 	.word	0x00000078
        /*0224*/ 	.short	0x0100
        /*0226*/ 	.byte	0x06
	.zero		1


	//   ....[17]....
        /*0228*/ 	.word	0x00000a30
        /*022c*/ 	.word	0x000000ff
        /*0230*/ 	.word	0x00000088
        /*0234*/ 	.short	0x0100
        /*0236*/ 	.byte	0x06
	.zero		1


	//   ....[18]....
        /*0238*/ 	.word	0x00000b50
        /*023c*/ 	.word	0x000000ff
        /*0240*/ 	.word	0x00000090
        /*0244*/ 	.short	0x0100
        /*0246*/ 	.byte	0x04
	.zero		1


	//   ....[19]....
        /*0248*/ 	.word	0x00000b60
        /*024c*/ 	.word	0x000000ff
        /*0250*/ 	.word	0x000000b0
        /*0254*/ 	.short	0x0100
        /*0256*/ 	.byte	0x04
	.zero		1


	//   ....[20]....
        /*0258*/ 	.word	0x00000b70
        /*025c*/ 	.word	0x000000ff
        /*0260*/ 	.word	0x00000098
        /*0264*/ 	.short	0x0100
        /*0266*/ 	.byte	0x04
	.zero		1


	//   ....[21]....
        /*0268*/ 	.word	0x00000b80
        /*026c*/ 	.word	0x000000ff
        /*0270*/ 	.word	0x000000b8
        /*0274*/ 	.short	0x0100
        /*0276*/ 	.byte	0x04
	.zero		1


	//   ....[22]....
        /*0278*/ 	.word	0x00000b90
        /*027c*/ 	.word	0x000000ff
        /*0280*/ 	.word	0x000000a0
        /*0284*/ 	.short	0x0100
        /*0286*/ 	.byte	0x04
	.zero		1


	//   ....[23]....
        /*0288*/ 	.word	0x00000ba0
        /*028c*/ 	.word	0x000000ff
        /*0290*/ 	.word	0x000000c0
        /*0294*/ 	.short	0x0100
        /*0296*/ 	.byte	0x04
	.zero		1


	//   ....[24]....
        /*0298*/ 	.word	0x00000bb0
        /*029c*/ 	.word	0x000000ff
        /*02a0*/ 	.word	0x000000a8
        /*02a4*/ 	.short	0x0100
        /*02a6*/ 	.byte	0x04
	.zero		1


	//   ....[25]....
        /*02a8*/ 	.word	0x00000bc0
        /*02ac*/ 	.word	0x000000ff
        /*02b0*/ 	.word	0x000000c8
        /*02b4*/ 	.short	0x0100
        /*02b6*/ 	.byte	0x04
	.zero		1


	//   ....[26]....
        /*02b8*/ 	.word	0x00000cb0
        /*02bc*/ 	.word	0x000000ff
        /*02c0*/ 	.word	0x000000d0
        /*02c4*/ 	.short	0x0100
        /*02c6*/ 	.byte	0x04
	.zero		1


	//   ....[27]....
        /*02c8*/ 	.word	0x00000cc0
        /*02cc*/ 	.word	0x000000ff
        /*02d0*/ 	.word	0x000000e0
        /*02d4*/ 	.short	0x0100
        /*02d6*/ 	.byte	0x04
	.zero		1


	//   ....[28]....
        /*02d8*/ 	.word	0x00000cd0
        /*02dc*/ 	.word	0x000000ff
        /*02e0*/ 	.word	0x000000d8
        /*02e4*/ 	.short	0x0100
        /*02e6*/ 	.byte	0x04
	.zero		1


	//   ....[29]....
        /*02e8*/ 	.word	0x00000ce0
        /*02ec*/ 	.word	0x000000ff
        /*02f0*/ 	.word	0x000000e8
        /*02f4*/ 	.short	0x0100
        /*02f6*/ 	.byte	0x04
	.zero		1


	//   ....[30]....
        /*02f8*/ 	.word	0x00000dd0
        /*02fc*/ 	.word	0x000000ff
        /*0300*/ 	.word	0x000000f0
        /*0304*/ 	.short	0x0100
        /*0306*/ 	.byte	0x06
	.zero		1


	//   ....[31]....
        /*0308*/ 	.word	0x000017f0
        /*030c*/ 	.word	0x00000003
        /*0310*/ 	.word	0x000000e0
        /*0314*/ 	.short	0x010a
        /*0316*/ 	.byte	0xff
	.zero		1


	//   ....[32]....
        /*0318*/ 	.word	0x00001820
        /*031c*/ 	.word	0x00000003
        /*0320*/ 	.word	0x000000d0
        /*0324*/ 	.short	0x0101
        /*0326*/ 	.byte	0xff
	.zero		1


	//   ....[33]....
        /*0328*/ 	.word	0x00001930
        /*032c*/ 	.word	0x000000ff
        /*0330*/ 	.word	0x00000010
        /*0334*/ 	.short	0x010a
        /*0336*/ 	.byte	0x04
	.zero		1


	//   ....[34]....
        /*0338*/ 	.word	0x000019f0
        /*033c*/ 	.word	0x000000ff
        /*0340*/ 	.word	0x00000010
        /*0344*/ 	.short	0x010a
        /*0346*/ 	.byte	0x07
	.zero		1


	//   ....[35]....
        /*0348*/ 	.word	0x00001b50
        /*034c*/ 	.word	0x000000ff
        /*0350*/ 	.word	0x00000010
        /*0354*/ 	.short	0x010a
        /*0356*/ 	.byte	0x04
	.zero		1


	//   ....[36]....
        /*0358*/ 	.word	0x00001f00
        /*035c*/ 	.word	0x000000ff
        /*0360*/ 	.word	0x00000068
        /*0364*/ 	.short	0x0101
        /*0366*/ 	.byte	0x15
	.zero		1


	//   ....[37]....
        /*0368*/ 	.word	0x00001f20
        /*036c*/ 	.word	0x000000ff
        /*0370*/ 	.word	0x00000010
        /*0374*/ 	.short	0x010a
        /*0376*/ 	.byte	0x04
	.zero		1


	//   ....[38]....
        /*0378*/ 	.word	0x00001fa0
        /*037c*/ 	.word	0x000000ff
        /*0380*/ 	.word	0x00000010
        /*0384*/ 	.short	0x010a
        /*0386*/ 	.byte	0x07
	.zero		1


	//   ....[39]....
        /*0388*/ 	.word	0x000020e0
        /*038c*/ 	.word	0x000000ff
        /*0390*/ 	.word	0x00000010
        /*0394*/ 	.short	0x010a
        /*0396*/ 	.byte	0x04
	.zero		1


	//   ....[40]....
        /*0398*/ 	.word	0x000024c0
        /*039c*/ 	.word	0x00000002
        /*03a0*/ 	.word	0x00000070
        /*03a4*/ 	.short	0x010a
        /*03a6*/ 	.byte	0xff
	.zero		1


	//   ....[41]....
        /*03a8*/ 	.word	0x00002580
        /*03ac*/ 	.word	0x00000002
        /*03b0*/ 	.word	0x00000000
        /*03b4*/ 	.short	0x0101
        /*03b6*/ 	.byte	0xff
	.zero		1


	//   ....[42]....
        /*03b8*/ 	.word	0x00002ae0
        /*03bc*/ 	.word	0x000000ff
        /*03c0*/ 	.word	0x00000000
        /*03c4*/ 	.short	0x010a
        /*03c6*/ 	.byte	0x04
	.zero		1


	//   ....[43]....
        /*03c8*/ 	.word	0x00002b80
        /*03cc*/ 	.word	0x00000000
        /*03d0*/ 	.word	0x00000000
        /*03d4*/ 	.short	0x010a
        /*03d6*/ 	.byte	0xff
	.zero		1


	//   ....[44]....
        /*03d8*/ 	.word	0x00002cb0
        /*03dc*/ 	.word	0x00000000
        /*03e0*/ 	.word	0x000000d0
        /*03e4*/ 	.short	0x010a
        /*03e6*/ 	.byte	0xff
	.zero		1


	//   ....[45]....
        /*03e8*/ 	.word	0x00002d20
        /*03ec*/ 	.word	0x00000004
        /*03f0*/ 	.word	0x00000000
        /*03f4*/ 	.short	0x0101
        /*03f6*/ 	.byte	0xff
	.zero		1


	//   ....[46]....
        /*03f8*/ 	.word	0x00002d40
        /*03fc*/ 	.word	0x000000ff
        /*0400*/ 	.word	0x00000080
        /*0404*/ 	.short	0x010a
        /*0406*/ 	.byte	0x04
	.zero		1


	//   ....[47]....
        /*0408*/ 	.word	0x00002e60
        /*040c*/ 	.word	0x00000000
        /*0410*/ 	.word	0x00000070
        /*0414*/ 	.short	0x010a
        /*0416*/ 	.byte	0xff
	.zero		1


	//   ....[48]....
        /*0418*/ 	.word	0x00002f60
        /*041c*/ 	.word	0x00000000
        /*0420*/ 	.word	0x00000000
        /*0424*/ 	.short	0x0101
        /*0426*/ 	.byte	0xff
	.zero		1


	//   ....[49]....
        /*0428*/ 	.word	0x00002ff0
        /*042c*/ 	.word	0x000000ff
        /*0430*/ 	.word	0x00000080
        /*0434*/ 	.short	0x0106
        /*0436*/ 	.byte	0x04
	.zero		1


	//   ....[50]....
        /*0438*/ 	.word	0x00003010
        /*043c*/ 	.word	0x000000ff
        /*0440*/ 	.word	0x00000080
        /*0444*/ 	.short	0x010a
        /*0446*/ 	.byte	0x04
	.zero		1


	//   ....[51]....
        /*0448*/ 	.word	0x000030a0
        /*044c*/ 	.word	0x000000ff
        /*0450*/ 	.word	0x00000080
        /*0454*/ 	.short	0x0106
        /*0456*/ 	.byte	0x07
	.zero		1


	//   ....[52]....
        /*0458*/ 	.word	0x000030e0
        /*045c*/ 	.word	0x00000000
        /*0460*/ 	.word	0x00000080
        /*0464*/ 	.short	0x010a
        /*0466*/ 	.byte	0xff
	.zero		1


	//   ....[53]....
        /*0468*/ 	.word	0x00003340
        /*046c*/ 	.word	0x000000ff
        /*0470*/ 	.word	0x00000008
        /*0474*/ 	.short	0x010a
        /*0476*/ 	.byte	0x05
	.zero		1


	//   ....[54]....
        /*0478*/ 	.word	0x00003360
        /*047c*/ 	.word	0x000000ff
        /*0480*/ 	.word	0x00000008
        /*0484*/ 	.short	0x010a
        /*0486*/ 	.byte	0x05
	.zero		1


	//   ....[55]....
        /*0488*/ 	.word	0x00003500
        /*048c*/ 	.word	0x000000ff
        /*0490*/ 	.word	0x00000008
        /*0494*/ 	.short	0x010a
        /*0496*/ 	.byte	0x05
	.zero		1


	//   ....[56]....
        /*0498*/ 	.word	0x00003520
        /*049c*/ 	.word	0x000000ff
        /*04a0*/ 	.word	0x00000008
        /*04a4*/ 	.short	0x010a
        /*04a6*/ 	.byte	0x05
	.zero		1


	//   ....[57]....
        /*04a8*/ 	.word	0x000035f0
        /*04ac*/ 	.word	0x000000ff
        /*04b0*/ 	.word	0x00000000
        /*04b4*/ 	.short	0x0101
        /*04b6*/ 	.byte	0x04
	.zero		1


	//   ....[58]....
        /*04b8*/ 	.word	0x000039c0
        /*04bc*/ 	.word	0x00000000
        /*04c0*/ 	.word	0x00000070
        /*04c4*/ 	.short	0x010a
        /*04c6*/ 	.byte	0xff
	.zero		1


	//   ....[59]....
        /*04c8*/ 	.word	0x00003a80
        /*04cc*/ 	.word	0x00000000
        /*04d0*/ 	.word	0x00000000
        /*04d4*/ 	.short	0x0101
        /*04d6*/ 	.byte	0xff
	.zero		1


	//   ....[60]....
        /*04d8*/ 	.word	0x00003b70
        /*04dc*/ 	.word	0x000000ff
        /*04e0*/ 	.word	0x00000000
        /*04e4*/ 	.short	0x010a
        /*04e6*/ 	.byte	0x04
	.zero		1


	//   ....[61]....
        /*04e8*/ 	.word	0x00003b80
        /*04ec*/ 	.word	0x000000ff
        /*04f0*/ 	.word	0x000000b0
        /*04f4*/ 	.short	0x010a
        /*04f6*/ 	.byte	0x07
	.zero		1


	//   ....[62]....
        /*04f8*/ 	.word	0x00003c40
        /*04fc*/ 	.word	0x000000ff
        /*0500*/ 	.word	0x00000000
        /*0504*/ 	.short	0x010a
        /*0506*/ 	.byte	0x05
	.zero		1


	//   ....[63]....
        /*0508*/ 	.word	0x00003d90
        /*050c*/ 	.word	0x000000ff
        /*0510*/ 	.word	0x00000000
        /*0514*/ 	.short	0x010a
        /*0516*/ 	.byte	0x07
	.zero		1


	//   ....[64]....
        /*0518*/ 	.word	0x00004500
        /*051c*/ 	.word	0x000000ff
        /*0520*/ 	.word	0x00000000
        /*0524*/ 	.short	0x010a
        /*0526*/ 	.byte	0x04
	.zero		1


	//   ....[65]....
        /*0528*/ 	.word	0x000045a0
        /*052c*/ 	.word	0x000000ff
        /*0530*/ 	.word	0x00000000
        /*0534*/ 	.short	0x010a
        /*0536*/ 	.byte	0x05
	.zero		1


	//   ....[66]....
        /*0538*/ 	.word	0x00004630
        /*053c*/ 	.word	0x000000ff
        /*0540*/ 	.word	0x00000000
        /*0544*/ 	.short	0x010a
        /*0546*/ 	.byte	0x05
	.zero		1


	//   ....[67]....
        /*0548*/ 	.word	0x000046d0
        /*054c*/ 	.word	0x00000000
        /*0550*/ 	.word	0x00000000
        /*0554*/ 	.short	0x010a
        /*0556*/ 	.byte	0xff
	.zero		1


	//   ....[68]....
        /*0558*/ 	.word	0x00004710
        /*055c*/ 	.word	0x00000000
        /*0560*/ 	.word	0x00000000
        /*0564*/ 	.short	0x010a
        /*0566*/ 	.byte	0xff
	.zero		1


	//   ....[69]....
        /*0568*/ 	.word	0x00004790
        /*056c*/ 	.word	0x000000ff
        /*0570*/ 	.word	0x00000000
        /*0574*/ 	.short	0x0101
        /*0576*/ 	.byte	0x04
	.zero		1


	//   ....[70]....
        /*0578*/ 	.word	0x000047d0
        /*057c*/ 	.word	0x000000ff
        /*0580*/ 	.word	0x000000f0
        /*0584*/ 	.short	0x010a
        /*0586*/ 	.byte	0x3e
	.zero		1


	//   ....[71]....
        /*0588*/ 	.word	0x00004830
        /*058c*/ 	.word	0x000000ff
        /*0590*/ 	.word	0x00000000
        /*0594*/ 	.short	0x0101
        /*0596*/ 	.byte	0x04
	.zero		1


	//   ....[72]....
        /*0598*/ 	.word	0x00004c90
        /*059c*/ 	.word	0x00000000
        /*05a0*/ 	.word	0x00000070
        /*05a4*/ 	.short	0x010a
        /*05a6*/ 	.byte	0xff
	.zero		1


	//   ....[73]....
        /*05a8*/ 	.word	0x00004d50
        /*05ac*/ 	.word	0x00000000
        /*05b0*/ 	.word	0x00000000
        /*05b4*/ 	.short	0x0101
        /*05b6*/ 	.byte	0xff
	.zero		1


	//   ....[74]....
        /*05b8*/ 	.word	0x00005070
        /*05bc*/ 	.word	0x000000ff
        /*05c0*/ 	.word	0x00000068
        /*05c4*/ 	.short	0x010a
        /*05c6*/ 	.byte	0x04
	.zero		1


	//   ....[75]....
        /*05c8*/ 	.word	0x00005260
        /*05cc*/ 	.word	0x000000ff
        /*05d0*/ 	.word	0x00000040
        /*05d4*/ 	.short	0x010a
        /*05d6*/ 	.byte	0x04
	.zero		1


	//   ....[76]....
        /*05d8*/ 	.word	0x000053e0
        /*05dc*/ 	.word	0x000000ff
        /*05e0*/ 	.word	0x00000020
        /*05e4*/ 	.short	0x010b
        /*05e6*/ 	.byte	0x04
	.zero		1


	//   ....[77]....
        /*05e8*/ 	.word	0x000053f0
        /*05ec*/ 	.word	0x000000ff
        /*05f0*/ 	.word	0x00000000
        /*05f4*/ 	.short	0x0101
        /*05f6*/ 	.byte	0x05
	.zero		1


	//   ....[78]....
        /*05f8*/ 	.word	0x00005410
        /*05fc*/ 	.word	0x000000ff
        /*0600*/ 	.word	0x00000048
        /*0604*/ 	.short	0x010a
        /*0606*/ 	.byte	0x04
	.zero		1


	//   ....[79]....
        /*0608*/ 	.word	0x00005570
        /*060c*/ 	.word	0x000000ff
        /*0610*/ 	.word	0x00000028
        /*0614*/ 	.short	0x010b
        /*0616*/ 	.byte	0x04
	.zero		1


	//   ....[80]....
        /*0618*/ 	.word	0x00005580
        /*061c*/ 	.word	0x000000ff
        /*0620*/ 	.word	0x00000000
        /*0624*/ 	.short	0x0101
        /*0626*/ 	.byte	0x05
	.zero		1


	//   ....[81]....
        /*0628*/ 	.word	0x00005590
        /*062c*/ 	.word	0x000000ff
        /*0630*/ 	.word	0x00000050
        /*0634*/ 	.short	0x010a
        /*0636*/ 	.byte	0x04
	.zero		1


	//   ....[82]....
        /*0638*/ 	.word	0x00005730
        /*063c*/ 	.word	0x000000ff
        /*0640*/ 	.word	0x00000030
        /*0644*/ 	.short	0x010b
        /*0646*/ 	.byte	0x04
	.zero		1


	//   ....[83]....
        /*0648*/ 	.word	0x000057a0
        /*064c*/ 	.word	0x000000ff
        /*0650*/ 	.word	0x00000000
        /*0654*/ 	.short	0x0101
        /*0656*/ 	.byte	0x05
	.zero		1


	//   ....[84]....
        /*0658*/ 	.word	0x000057d0
        /*065c*/ 	.word	0x000000ff
        /*0660*/ 	.word	0x00000058
        /*0664*/ 	.short	0x010a
        /*0666*/ 	.byte	0x04
	.zero		1


	//   ....[85]....
        /*0668*/ 	.word	0x000059e0
        /*066c*/ 	.word	0x000000ff
        /*0670*/ 	.word	0x00000038
        /*0674*/ 	.short	0x010b
        /*0676*/ 	.byte	0x04
	.zero		1


	//   ....[86]....
        /*0678*/ 	.word	0x00005a00
        /*067c*/ 	.word	0x000000ff
        /*0680*/ 	.word	0x00000000
        /*0684*/ 	.short	0x0101
        /*0686*/ 	.byte	0x0d
	.zero		1


	//   ....[87]....
        /*0688*/ 	.word	0x00005a30
        /*068c*/ 	.word	0x000000ff
        /*0690*/ 	.word	0x00000040
        /*0694*/ 	.short	0x010a
        /*0696*/ 	.byte	0x04
	.zero		1


	//   ....[88]....
        /*0698*/ 	.word	0x00005a50
        /*069c*/ 	.word	0x000000ff
        /*06a0*/ 	.word	0x00000048
        /*06a4*/ 	.short	0x010a
        /*06a6*/ 	.byte	0x04
	.zero		1


	//   ....[89]....
        /*06a8*/ 	.word	0x00005a70
        /*06ac*/ 	.word	0x000000ff
        /*06b0*/ 	.word	0x00000050
        /*06b4*/ 	.short	0x010a
        /*06b6*/ 	.byte	0x04
	.zero		1


	//   ....[90]....
        /*06b8*/ 	.word	0x00005ab0
        /*06bc*/ 	.word	0x00000000
        /*06c0*/ 	.word	0x00000058
        /*06c4*/ 	.short	0x010a
        /*06c6*/ 	.byte	0xff
	.zero		1


	//   ....[91]....
        /*06c8*/ 	.word	0x00005de0
        /*06cc*/ 	.word	0x00000000
        /*06d0*/ 	.word	0x00000070
        /*06d4*/ 	.short	0x010a
        /*06d6*/ 	.byte	0xff
	.zero		1


	//   ....[92]....
        /*06d8*/ 	.word	0x00005ef0
        /*06dc*/ 	.word	0x00000000
        /*06e0*/ 	.word	0x00000000
        /*06e4*/ 	.short	0x0101
        /*06e6*/ 	.byte	0xff
	.zero		1


	//   ....[93]....
        /*06e8*/ 	.word	0x00006940
        /*06ec*/ 	.word	0x000000ff
        /*06f0*/ 	.word	0x00000020
        /*06f4*/ 	.short	0x010a
        /*06f6*/ 	.byte	0x24
	.zero		1


	//   ....[94]....
        /*06f8*/ 	.word	0x00006980
        /*06fc*/ 	.word	0x00000058
        /*0700*/ 	.word	0x00000090
        /*0704*/ 	.short	0x010a
        /*0706*/ 	.byte	0xff
	.zero		1


	//   ....[95]....
        /*0708*/ 	.word	0x00006a70
        /*070c*/ 	.word	0x000000ff
        /*0710*/ 	.word	0x00000020
        /*0714*/ 	.short	0x010a
        /*0716*/ 	.byte	0x24
	.zero		1


	//   ....[96]....
        /*0718*/ 	.word	0x00006b60
        /*071c*/ 	.word	0x00000058
        /*0720*/ 	.word	0x00000090
        /*0724*/ 	.short	0x010a
        /*0726*/ 	.byte	0xff
	.zero		1


	//   ....[97]....
        /*0728*/ 	.word	0x00007330
        /*072c*/ 	.word	0x00000000
        /*0730*/ 	.word	0x00000000
        /*0734*/ 	.short	0x0101
        /*0736*/ 	.byte	0xff
	.zero		1


	//   ....[98]....
        /*0738*/ 	.word	0x00007340
        /*073c*/ 	.word	0x00000003
        /*0740*/ 	.word	0x00000020
        /*0744*/ 	.short	0x010a
        /*0746*/ 	.byte	0xff
	.zero		1


	//   ....[99]....
        /*0748*/ 	.word	0x00007420
        /*074c*/ 	.word	0x00000003
        /*0750*/ 	.word	0x00000020
        /*0754*/ 	.short	0x010a
        /*0756*/ 	.byte	0xff
	.zero		1


	//   ....[100]....
        /*0758*/ 	.word	0x00007c80
        /*075c*/ 	.word	0x0000005b
        /*0760*/ 	.word	0x00000000
        /*0764*/ 	.short	0x0101
        /*0766*/ 	.byte	0xff
	.zero		1


	//   ....[101]....
        /*0768*/ 	.word	0x00007ca0
        /*076c*/ 	.word	0x0000005c
        /*0770*/ 	.word	0x00000020
        /*0774*/ 	.short	0x010a
        /*0776*/ 	.byte	0xff
	.zero		1


	//   ....[102]....
        /*0778*/ 	.word	0x00007d70
        /*077c*/ 	.word	0x0000005c
        /*0780*/ 	.word	0x00000020
        /*0784*/ 	.short	0x010a
        /*0786*/ 	.byte	0xff
	.zero		1


	//   ....[103]....
        /*0788*/ 	.word	0x000085d0
        /*078c*/ 	.word	0x0000005b
        /*0790*/ 	.word	0x00000000
        /*0794*/ 	.short	0x0101
        /*0796*/ 	.byte	0xff
	.zero		1


	//   ....[104]....
        /*0798*/ 	.word	0x000085f0
        /*079c*/ 	.word	0x0000005c
        /*07a0*/ 	.word	0x00000020
        /*07a4*/ 	.short	0x010a
        /*07a6*/ 	.byte	0xff
	.zero		1


	//   ....[105]....
        /*07a8*/ 	.word	0x000086c0
        /*07ac*/ 	.word	0x0000005c
        /*07b0*/ 	.word	0x00000020
        /*07b4*/ 	.short	0x010a
        /*07b6*/ 	.byte	0xff
	.zero		1


	//   ....[106]....
        /*07b8*/ 	.word	0x000089d0
        /*07bc*/ 	.word	0x00000058
        /*07c0*/ 	.word	0x00000000
        /*07c4*/ 	.short	0x0101
        /*07c6*/ 	.byte	0xff
	.zero		1


	//   ....[107]....
        /*07c8*/ 	.word	0x00008f70
        /*07cc*/ 	.word	0x00000002
        /*07d0*/ 	.word	0x00000000
        /*07d4*/ 	.short	0x0101
        /*07d6*/ 	.byte	0xff
	.zero		1


	//   ....[108]....
        /*07d8*/ 	.word	0x000091e0
        /*07dc*/ 	.word	0x000000ff
        /*07e0*/ 	.word	0x00000000
        /*07e4*/ 	.short	0x0101
        /*07e6*/ 	.byte	0x04
	.zero		1


	//   ....[109]....
        /*07e8*/ 	.word	0x00009200
        /*07ec*/ 	.word	0x00000003
        /*07f0*/ 	.word	0x000000e0
        /*07f4*/ 	.short	0x010a
        /*07f6*/ 	.byte	0xff
	.zero		1


	//   ....[110]....
        /*07f8*/ 	.word	0x00009260
        /*07fc*/ 	.word	0x00000002
        /*0800*/ 	.word	0x00000010
        /*0804*/ 	.short	0x010a
        /*0806*/ 	.byte	0xff
	.zero		1


	//   ....[111]....
        /*0808*/ 	.word	0x000092c0
        /*080c*/ 	.word	0x00000002
        /*0810*/ 	.word	0x00000010
        /*0814*/ 	.short	0x010a
        /*0816*/ 	.byte	0xff
	.zero		1


	//   ....[112]....
        /*0818*/ 	.word	0x00009310
        /*081c*/ 	.word	0x00000002
        /*0820*/ 	.word	0x00000070
        /*0824*/ 	.short	0x010a
        /*0826*/ 	.byte	0xff
	.zero		1


	//   ....[113]....
        /*0828*/ 	.word	0x00009370
        /*082c*/ 	.word	0x00000000
        /*0830*/ 	.word	0x00000000
        /*0834*/ 	.short	0x010a
        /*0836*/ 	.byte	0xff
	.zero		1


	//   ....[114]....
        /*0838*/ 	.word	0x000093c0
        /*083c*/ 	.word	0x00000000
        /*0840*/ 	.word	0x000000d0
        /*0844*/ 	.short	0x010a
        /*0846*/ 	.byte	0xff
	.zero		1


	//   ....[115]....
        /*0848*/ 	.word	0x00009420
        /*084c*/ 	.word	0x00000000
        /*0850*/ 	.word	0x00000080
        /*0854*/ 	.short	0x010a
        /*0856*/ 	.byte	0xff
	.zero		1


	//   ....[116]....
        /*0858*/ 	.word	0x00009470
        /*085c*/ 	.word	0x00000000
        /*0860*/ 	.word	0x00000070
        /*0864*/ 	.short	0x010a
        /*0866*/ 	.byte	0xff
	.zero		1


	//   ....[117]....
        /*0868*/ 	.word	0x000094d0
        /*086c*/ 	.word	0x00000000
        /*0870*/ 	.word	0x00000080
        /*0874*/ 	.short	0x010a
        /*0876*/ 	.byte	0xff
	.zero		1


	//   ....[118]....
        /*0878*/ 	.word	0x00009530
        /*087c*/ 	.word	0x00000004
        /*0880*/ 	.word	0x00000008
        /*0884*/ 	.short	0x010a
        /*0886*/ 	.byte	0xff
	.zero		1


	//   ....[119]....
        /*0888*/ 	.word	0x00009610
        /*088c*/ 	.word	0x00000002
        /*0890*/ 	.word	0x00000008
        /*0894*/ 	.short	0x010a
        /*0896*/ 	.byte	0xff
	.zero		1


	//   ....[120]....
        /*0898*/ 	.word	0x00009660
        /*089c*/ 	.word	0x00000000
        /*08a0*/ 	.word	0x00000070
        /*08a4*/ 	.short	0x010a
        /*08a6*/ 	.byte	0xff
	.zero		1


	//   ....[121]....
        /*08a8*/ 	.word	0x000096d0
        /*08ac*/ 	.word	0x00000000
        /*08b0*/ 	.word	0x000000b0
        /*08b4*/ 	.short	0x010a
        /*08b6*/ 	.byte	0xff
	.zero		1


	//   ....[122]....
        /*08b8*/ 	.word	0x00009730
        /*08bc*/ 	.word	0x00000000
        /*08c0*/ 	.word	0x00000000
        /*08c4*/ 	.short	0x010a
        /*08c6*/ 	.byte	0xff
	.zero		1


	//   ....[123]....
        /*08c8*/ 	.word	0x00009790
        /*08cc*/ 	.word	0x00000000
        /*08d0*/ 	.word	0x00000000
        /*08d4*/ 	.short	0x010a
        /*08d6*/ 	.byte	0xff
	.zero		1


	//   ....[124]....
        /*08d8*/ 	.word	0x000097f0
        /*08dc*/ 	.word	0x00000000
        /*08e0*/ 	.word	0x00000000
        /*08e4*/ 	.short	0x010a
        /*08e6*/ 	.byte	0xff
	.zero		1


	//   ....[125]....
        /*08e8*/ 	.word	0x00009850
        /*08ec*/ 	.word	0x00000000
        /*08f0*/ 	.word	0x00000000
        /*08f4*/ 	.short	0x010a
        /*08f6*/ 	.byte	0xff
	.zero		1


	//   ....[126]....
        /*08f8*/ 	.word	0x000098b0
        /*08fc*/ 	.word	0x00000000
        /*0900*/ 	.word	0x000000f0
        /*0904*/ 	.short	0x010a
        /*0906*/ 	.byte	0xff
	.zero		1


	//   ....[127]....
        /*0908*/ 	.word	0x00009900
        /*090c*/ 	.word	0x00000000
        /*0910*/ 	.word	0x00000070
        /*0914*/ 	.short	0x010a
        /*0916*/ 	.byte	0xff
	.zero		1


	//   ....[128]....
        /*0918*/ 	.word	0x00009960
        /*091c*/ 	.word	0x00000000
        /*0920*/ 	.word	0x00000068
        /*0924*/ 	.short	0x010a
        /*0926*/ 	.byte	0xff
	.zero		1


	//   ....[129]....
        /*0928*/ 	.word	0x000099c0
        /*092c*/ 	.word	0x00000003
        /*0930*/ 	.word	0x00000040
        /*0934*/ 	.short	0x010a
        /*0936*/ 	.byte	0xff
	.zero		1


	//   ....[130]....
        /*0938*/ 	.word	0x00009a20
        /*093c*/ 	.word	0x00000003
        /*0940*/ 	.word	0x00000048
        /*0944*/ 	.short	0x010a
        /*0946*/ 	.byte	0xff
	.zero		1


	//   ....[131]....
        /*0948*/ 	.word	0x00009a80
        /*094c*/ 	.word	0x00000003
        /*0950*/ 	.word	0x00000050
        /*0954*/ 	.short	0x010a
        /*0956*/ 	.byte	0xff
	.zero		1


	//   ....[132]....
        /*0958*/ 	.word	0x00009ae0
        /*095c*/ 	.word	0x00000003
        /*0960*/ 	.word	0x00000058
        /*0964*/ 	.short	0x010a
        /*0966*/ 	.byte	0xff
	.zero		1


	//   ....[133]....
        /*0968*/ 	.word	0x00009b40
        /*096c*/ 	.word	0x00000000
        /*0970*/ 	.word	0x00000040
        /*0974*/ 	.short	0x010a
        /*0976*/ 	.byte	0xff
	.zero		1


	//   ....[134]....
        /*0978*/ 	.word	0x00009ba0
        /*097c*/ 	.word	0x00000000
        /*0980*/ 	.word	0x00000048
        /*0984*/ 	.short	0x010a
        /*0986*/ 	.byte	0xff
	.zero		1


	//   ....[135]....
        /*0988*/ 	.word	0x00009c00
        /*098c*/ 	.word	0x00000000
        /*0990*/ 	.word	0x00000050
        /*0994*/ 	.short	0x010a
        /*0996*/ 	.byte	0xff
	.zero		1


	//   ....[136]....
        /*0998*/ 	.word	0x00009c50
        /*099c*/ 	.word	0x00000000
        /*09a0*/ 	.word	0x00000070
        /*09a4*/ 	.short	0x010a
        /*09a6*/ 	.byte	0xff
	.zero		1


	//   ....[137]....
        /*09a8*/ 	.word	0x00009cb0
        /*09ac*/ 	.word	0x00000000
        /*09b0*/ 	.word	0x00000020
        /*09b4*/ 	.short	0x010a
        /*09b6*/ 	.byte	0xff
	.zero		1


	//   ....[138]....
        /*09b8*/ 	.word	0x00009d00
        /*09bc*/ 	.word	0x00000058
        /*09c0*/ 	.word	0x00000090
        /*09c4*/ 	.short	0x010a
        /*09c6*/ 	.byte	0xff
	.zero		1


	//   ....[139]....
        /*09c8*/ 	.word	0x00009d50
        /*09cc*/ 	.word	0x00000003
        /*09d0*/ 	.word	0x00000020
        /*09d4*/ 	.short	0x010a
        /*09d6*/ 	.byte	0xff
	.zero		1


	//   ....[140]....
        /*09d8*/ 	.word	0x00009da0
        /*09dc*/ 	.word	0x0000005c
        /*09e0*/ 	.word	0x00000020
        /*09e4*/ 	.short	0x010a
        /*09e6*/ 	.byte	0xff
	.zero		1


	//   ....[141]....
        /*09e8*/ 	.word	0x00009df0
        /*09ec*/ 	.word	0x0000005c
        /*09f0*/ 	.word	0x00000020
        /*09f4*/ 	.short	0x010a
        /*09f6*/ 	.byte	0xff
	.zero		1


	//----- nvinfo : EIATTR_NUM_MBARRIERS
	.align		4
.L_47:
        /*09f8*/ 	.byte	0x03, 0x38
        /*09fa*/ 	.short	0x001f


	//----- nvinfo : EIATTR_EXIT_INSTR_OFFSETS
	.align		4
        /*09fc*/ 	.byte	0x04, 0x1c
        /*09fe*/ 	.short	(.L_49 - .L_48)


	//   ....[0]....
.L_48:
        /*0a00*/ 	.word	0x00002bb0


	//   ....[1]....
        /*0a04*/ 	.word	0x000030b0


	//   ....[2]....
        /*0a08*/ 	.word	0x00003110


	//   ....[3]....
        /*0a0c*/ 	.word	0x00004a70


	//   ....[4]....
        /*0a10*/ 	.word	0x00005ae0


	//   ....[5]....
        /*0a14*/ 	.word	0x00005b20


	//   ....[6]....
        /*0a18*/ 	.word	0x000090d0


	//   ....[7]....
        /*0a1c*/ 	.word	0x00009150


	//   ....[8]....
        /*0a20*/ 	.word	0x00009180


	//   ....[9]....
        /*0a24*/ 	.word	0x000091f0


	//----- nvinfo : EIATTR_MAX_THREADS
	.align		4
.L_49:
        /*0a28*/ 	.byte	0x04, 0x05
        /*0a2a*/ 	.short	(.L_51 - .L_50)
.L_50:
        /*0a2c*/ 	.word	0x00000100
        /*0a30*/ 	.word	0x00000001
        /*0a34*/ 	.word	0x00000001


	//----- nvinfo : EIATTR_CRS_STACK_SIZE
	.align		4
.L_51:
        /*0a38*/ 	.byte	0x04, 0x1e
        /*0a3a*/ 	.short	(.L_53 - .L_52)
.L_52:
        /*0a3c*/ 	.word	0x00000000


	//----- nvinfo : EIATTR_CBANK_PARAM_SIZE
	.align		4
.L_53:
        /*0a40*/ 	.byte	0x03, 0x19
        /*0a42*/ 	.short	0x0800


	//----- nvinfo : EIATTR_PARAM_CBANK
	.align		4
        /*0a44*/ 	.byte	0x04, 0x0a
        /*0a46*/ 	.short	(.L_55 - .L_54)
	.align		4
.L_54:
        /*0a48*/ 	.word	index@(.nv.constant0._ZN7cutlass13device_kernelINS_4gemm6kernel13GemmUniversalIN4cute5tupleIJiiiiEEENS1_10collective13CollectiveMmaINS1_35MainloopSm100TmaUmmaWarpSpecializedILi2ELi2ELi4ENS5_IJNS4_1CILi2EEENSA_ILi1EEESC_EEEEENS5_IJNSA_ILi256EEENSA_ILi64EEENSA_ILi128EEEEEENS_10tfloat32_tENS5_IJlSC_lEEESJ_SK_NS4_8TiledMMAINS4_8MMA_AtomIJNS4_23SM100_MMA_TF32_2x1SM_SSISJ_SJ_fLi256ELi64ELNS4_4UMMA5MajorE0ELSP_0ELNSO_7ScaleInE0ELSQ_0EEEEEENS4_6LayoutINS5_IJSC_SC_SC_EEENS5_IJNSA_ILi0EEESV_SV_EEEEENS5_IJNS4_10UnderscoreESY_SY_EEEEENS4_18SM100_TMA_2SM_LOADENS4_14ComposedLayoutINS4_7SwizzleILi3ELi4ELi3EEENS4_18smem_ptr_flag_bitsILi32EEENST_INS5_IJNSA_ILi8EEENSA_ILi32EEEEEENS5_IJS18_SC_EEEEEEEvNS4_8identityES11_S1C_vS1D_EENS_8epilogue10collective18CollectiveEpilogueINS1F_23Sm100TmaWarpSpecializedILi4ELi2ELi16ELb1ELb0EEEJNS5_IJSH_SG_SH_EEENS5_IJNST_ISH_SC_EENST_INSA_ILi16EEESC_EEEEESJ_SK_SJ_SK_NS1F_6fusion15FusionCallbacksIS1J_NS1P_17LinearCombinationISJ_fSJ_fLNS_15FloatRoundStyleE2EEES1K_S1O_JEEENS4_5SM1004TMEM4LOAD26SM100_TMEM_LOAD_32dp32b16xENS4_13SM90_TMA_LOADENS12_INS13_ILi2ELi4ELi3EEES16_NST_INS5_IJS17_S1M_EEENS5_IJS1M_SC_EEEEEEENS4_39AutoVectorizingCopyWithAssumedAlignmentILi128EEENS4_14SM90_TMA_STOREES24_S26_S26_EEEvvEEEEvNT_6ParamsE)
        /*0a4c*/ 	.short	0x0380
        /*0a4e*/ 	.short	0x0800


	//----- nvinfo : EIATTR_SW_WAR
	.align		4
.L_55:
        /*0a50*/ 	.byte	0x04, 0x36
        /*0a52*/ 	.short	(.L_57 - .L_56)
.L_56:
        /*0a54*/ 	.word	0x00000008
.L_57:


//--------------------- .nv.callgraph             --------------------------
	.section	.nv.callgraph,"",@"SHT_CUDA_CALLGRAPH"
	.align	4
	.sectionentsize	8
	.align		4
        /*0000*/ 	.word	0x00000000
	.align		4
        /*0004*/ 	.word	0xffffffff
	.align		4
        /*0008*/ 	.word	index@(_ZN7cutlass13device_kernelINS_4gemm6kernel13GemmUniversalIN4cute5tupleIJiiiiEEENS1_10collective13CollectiveMmaINS1_35MainloopSm100TmaUmmaWarpSpecializedILi2ELi2ELi4ENS5_IJNS4_1CILi2EEENSA_ILi1EEESC_EEEEENS5_IJNSA_ILi256EEENSA_ILi64EEENSA_ILi128EEEEEENS_10tfloat32_tENS5_IJlSC_lEEESJ_SK_NS4_8TiledMMAINS4_8MMA_AtomIJNS4_23SM100_MMA_TF32_2x1SM_SSISJ_SJ_fLi256ELi64ELNS4_4UMMA5MajorE0ELSP_0ELNSO_7ScaleInE0ELSQ_0EEEEEENS4_6LayoutINS5_IJSC_SC_SC_EEENS5_IJNSA_ILi0EEESV_SV_EEEEENS5_IJNS4_10UnderscoreESY_SY_EEEEENS4_18SM100_TMA_2SM_LOADENS4_14ComposedLayoutINS4_7SwizzleILi3ELi4ELi3EEENS4_18smem_ptr_flag_bitsILi32EEENST_INS5_IJNSA_ILi8EEENSA_ILi32EEEEEENS5_IJS18_SC_EEEEEEEvNS4_8identityES11_S1C_vS1D_EENS_8epilogue10collective18CollectiveEpilogueINS1F_23Sm100TmaWarpSpecializedILi4ELi2ELi16ELb1ELb0EEEJNS5_IJSH_SG_SH_EEENS5_IJNST_ISH_SC_EENST_INSA_ILi16EEESC_EEEEESJ_SK_SJ_SK_NS1F_6fusion15FusionCallbacksIS1J_NS1P_17LinearCombinationISJ_fSJ_fLNS_15FloatRoundStyleE2EEES1K_S1O_JEEENS4_5SM1004TMEM4LOAD26SM100_TMEM_LOAD_32dp32b16xENS4_13SM90_TMA_LOADENS12_INS13_ILi2ELi4ELi3EEES16_NST_INS5_IJS17_S1M_EEENS5_IJS1M_SC_EEEEEEENS4_39AutoVectorizingCopyWithAssumedAlignmentILi128EEENS4_14SM90_TMA_STOREES24_S26_S26_EEEvvEEEEvNT_6ParamsE)
	.align		4
        /*000c*/ 	.word	index@(__assertfail)
	.align		4
        /*0010*/ 	.word	0x00000000
	.align		4
        /*0014*/ 	.word	0xfffffffe
	.align		4
        /*0018*/ 	.word	0x00000000
	.align		4
        /*001c*/ 	.word	0xfffffffd
	.align		4
        /*0020*/ 	.word	0x00000000
	.align		4
        /*0024*/ 	.word	0xfffffffc


//--------------------- .nv.constant4             --------------------------
	.section	.nv.constant4,"a",@progbits
	.align	8
	.align		8
.nv.constant4:
        /*0000*/ 	.dword	__assertfail
	.align		8
        /*0008*/ 	.dword	__unnamed_1
	.align		8
        /*0010*/ 	.dword	__unnamed_2
	.align		8
        /*0018*/ 	.dword	_ZN40_INTERNAL_e3ec7e14_4_k_cu_30352abe_108384cuda3std3__45__cpo5beginE
	.align		8
        /*0020*/ 	.dword	_ZN40_INTERNAL_e3ec7e14_4_k_cu_30352abe_108384cuda3std3__45__cpo3endE
	.align		8
        /*0028*/ 	.dword	_ZN40_INTERNAL_e3ec7e14_4_k_cu_30352abe_108384cuda3std3__45__cpo6cbeginE
	.align		8
        /*0030*/ 	.dword	_ZN40_INTERNAL_e3ec7e14_4_k_cu_30352abe_108384cuda3std3__45__cpo4cendE
	.align		8
        /*0038*/ 	.dword	_ZN40_INTERNAL_e3ec7e14_4_k_cu_30352abe_108384cuda3std3__442_GLOBAL__N__e3ec7e14_4_k_cu_30352abe_108386ignoreE
	.align		8
        /*0040*/ 	.dword	_ZN40_INTERNAL_e3ec7e14_4_k_cu_30352abe_108384cuda3std3__419piecewise_constructE
	.align		8
        /*0048*/ 	.dword	_ZN40_INTERNAL_e3ec7e14_4_k_cu_30352abe_108384cuda3std3__48in_placeE
	.align		8
        /*0050*/ 	.dword	_ZN40_INTERNAL_e3ec7e14_4_k_cu_30352abe_108384cuda3std6ranges3__45__cpo4swapE
	.align		8
        /*0058*/ 	.dword	_ZN40_INTERNAL_e3ec7e14_4_k_cu_30352abe_108384cuda3std6ranges3__45__cpo9iter_moveE
	.align		8
        /*0060*/ 	.dword	_ZN40_INTERNAL_e3ec7e14_4_k_cu_30352abe_108384cute7productE
	.align		8
        /*0068*/ 	.dword	_ZN40_INTERNAL_e3ec7e14_4_k_cu_30352abe_108384cute1_E
	.align		8
        /*0070*/ 	.dword	$str$25
	.align		8
        /*0078*/ 	.dword	$str$26
	.align		8
        /*0080*/ 	.dword	$str$27
	.align		8
        /*0088*/ 	.dword	$str$28


//--------------------- .text._ZN7cutlass13device_kernelINS_4gemm6kernel13GemmUniversalIN4cute5tupleIJiiiiEEENS1_10collective13CollectiveMmaINS1_35MainloopSm100TmaUmmaWarpSpecializedILi2ELi2ELi4ENS5_IJNS4_1CILi2EEENSA_ILi1EEESC_EEEEENS5_IJNSA_ILi256EEENSA_ILi64EEENSA_ILi128EEEEEENS_10tfloat32_tENS5_IJlSC_lEEESJ_SK_NS4_8TiledMMAINS4_8MMA_AtomIJNS4_23SM100_MMA_TF32_2x1SM_SSISJ_SJ_fLi256ELi64ELNS4_4UMMA5MajorE0ELSP_0ELNSO_7ScaleInE0ELSQ_0EEEEEENS4_6LayoutINS5_IJSC_SC_SC_EEENS5_IJNSA_ILi0EEESV_SV_EEEEENS5_IJNS4_10UnderscoreESY_SY_EEEEENS4_18SM100_TMA_2SM_LOADENS4_14ComposedLayoutINS4_7SwizzleILi3ELi4ELi3EEENS4_18smem_ptr_flag_bitsILi32EEENST_INS5_IJNSA_ILi8EEENSA_ILi32EEEEEENS5_IJS18_SC_EEEEEEEvNS4_8identityES11_S1C_vS1D_EENS_8epilogue10collective18CollectiveEpilogueINS1F_23Sm100TmaWarpSpecializedILi4ELi2ELi16ELb1ELb0EEEJNS5_IJSH_SG_SH_EEENS5_IJNST_ISH_SC_EENST_INSA_ILi16EEESC_EEEEESJ_SK_SJ_SK_NS1F_6fusion15FusionCallbacksIS1J_NS1P_17LinearCombinationISJ_fSJ_fLNS_15FloatRoundStyleE2EEES1K_S1O_JEEENS4_5SM1004TMEM4LOAD26SM100_TMEM_LOAD_32dp32b16xENS4_13SM90_TMA_LOADENS12_INS13_ILi2ELi4ELi3EEES16_NST_INS5_IJS17_S1M_EEENS5_IJS1M_SC_EEEEEEENS4_39AutoVectorizingCopyWithAssumedAlignmentILi128EEENS4_14SM90_TMA_STOREES24_S26_S26_EEEvvEEEEvNT_6ParamsE --------------------------
	.section	.text._ZN7cutlass13device_kernelINS_4gemm6kernel13GemmUniversalIN4cute5tupleIJiiiiEEENS1_10collective13CollectiveMmaINS1_35MainloopSm100TmaUmmaWarpSpecializedILi2ELi2ELi4ENS5_IJNS4_1CILi2EEENSA_ILi1EEESC_EEEEENS5_IJNSA_ILi256EEENSA_ILi64EEENSA_ILi128EEEEEENS_10tfloat32_tENS5_IJlSC_lEEESJ_SK_NS4_8TiledMMAINS4_8MMA_AtomIJNS4_23SM100_MMA_TF32_2x1SM_SSISJ_SJ_fLi256ELi64ELNS4_4UMMA5MajorE0ELSP_0ELNSO_7ScaleInE0ELSQ_0EEEEEENS4_6LayoutINS5_IJSC_SC_SC_EEENS5_IJNSA_ILi0EEESV_SV_EEEEENS5_IJNS4_10UnderscoreESY_SY_EEEEENS4_18SM100_TMA_2SM_LOADENS4_14ComposedLayoutINS4_7SwizzleILi3ELi4ELi3EEENS4_18smem_ptr_flag_bitsILi32EEENST_INS5_IJNSA_ILi8EEENSA_ILi32EEEEEENS5_IJS18_SC_EEEEEEEvNS4_8identityES11_S1C_vS1D_EENS_8epilogue10collective18CollectiveEpilogueINS1F_23Sm100TmaWarpSpecializedILi4ELi2ELi16ELb1ELb0EEEJNS5_IJSH_SG_SH_EEENS5_IJNST_ISH_SC_EENST_INSA_ILi16EEESC_EEEEESJ_SK_SJ_SK_NS1F_6fusion15FusionCallbacksIS1J_NS1P_17LinearCombinationISJ_fSJ_fLNS_15FloatRoundStyleE2EEES1K_S1O_JEEENS4_5SM1004TMEM4LOAD26SM100_TMEM_LOAD_32dp32b16xENS4_13SM90_TMA_LOADENS12_INS13_ILi2ELi4ELi3EEES16_NST_INS5_IJS17_S1M_EEENS5_IJS1M_SC_EEEEEEENS4_39AutoVectorizingCopyWithAssumedAlignmentILi128EEENS4_14SM90_TMA_STOREES24_S26_S26_EEEvvEEEEvNT_6ParamsE,"ax",@progbits
	.align	128
.text._ZN7cutlass13device_kernelINS_4gemm6kernel13GemmUniversalIN4cute5tupleIJiiiiEEENS1_10collective13CollectiveMmaINS1_35MainloopSm100TmaUmmaWarpSpecializedILi2ELi2ELi4ENS5_IJNS4_1CILi2EEENSA_ILi1EEESC_EEEEENS5_IJNSA_ILi256EEENSA_ILi64EEENSA_ILi128EEEEEENS_10tfloat32_tENS5_IJlSC_lEEESJ_SK_NS4_8TiledMMAINS4_8MMA_AtomIJNS4_23SM100_MMA_TF32_2x1SM_SSISJ_SJ_fLi256ELi64ELNS4_4UMMA5MajorE0ELSP_0ELNSO_7ScaleInE0ELSQ_0EEEEEENS4_6LayoutINS5_IJSC_SC_SC_EEENS5_IJNSA_ILi0EEESV_SV_EEEEENS5_IJNS4_10UnderscoreESY_SY_EEEEENS4_18SM100_TMA_2SM_LOADENS4_14ComposedLayoutINS4_7SwizzleILi3ELi4ELi3EEENS4_18smem_ptr_flag_bitsILi32EEENST_INS5_IJNSA_ILi8EEENSA_ILi32EEEEEENS5_IJS18_SC_EEEEEEEvNS4_8identityES11_S1C_vS1D_EENS_8epilogue10collective18CollectiveEpilogueINS1F_23Sm100TmaWarpSpecializedILi4ELi2ELi16ELb1ELb0EEEJNS5_IJSH_SG_SH_EEENS5_IJNST_ISH_SC_EENST_INSA_ILi16EEESC_EEEEESJ_SK_SJ_SK_NS1F_6fusion15FusionCallbacksIS1J_NS1P_17LinearCombinationISJ_fSJ_fLNS_15FloatRoundStyleE2EEES1K_S1O_JEEENS4_5SM1004TMEM4LOAD26SM100_TMEM_LOAD_32dp32b16xENS4_13SM90_TMA_LOADENS12_INS13_ILi2ELi4ELi3EEES16_NST_INS5_IJS17_S1M_EEENS5_IJS1M_SC_EEEEEEENS4_39AutoVectorizingCopyWithAssumedAlignmentILi128EEENS4_14SM90_TMA_STOREES24_S26_S26_EEEvvEEEEvNT_6ParamsE:
        .type           _ZN7cutlass13device_kernelINS_4gemm6kernel13GemmUniversalIN4cute5tupleIJiiiiEEENS1_10collective13CollectiveMmaINS1_35MainloopSm100TmaUmmaWarpSpecializedILi2ELi2ELi4ENS5_IJNS4_1CILi2EEENSA_ILi1EEESC_EEEEENS5_IJNSA_ILi256EEENSA_ILi64EEENSA_ILi128EEEEEENS_10tfloat32_tENS5_IJlSC_lEEESJ_SK_NS4_8TiledMMAINS4_8MMA_AtomIJNS4_23SM100_MMA_TF32_2x1SM_SSISJ_SJ_fLi256ELi64ELNS4_4UMMA5MajorE0ELSP_0ELNSO_7ScaleInE0ELSQ_0EEEEEENS4_6LayoutINS5_IJSC_SC_SC_EEENS5_IJNSA_ILi0EEESV_SV_EEEEENS5_IJNS4_10UnderscoreESY_SY_EEEEENS4_18SM100_TMA_2SM_LOADENS4_14ComposedLayoutINS4_7SwizzleILi3ELi4ELi3EEENS4_18smem_ptr_flag_bitsILi32EEENST_INS5_IJNSA_ILi8EEENSA_ILi32EEEEEENS5_IJS18_SC_EEEEEEEvNS4_8identityES11_S1C_vS1D_EENS_8epilogue10collective18CollectiveEpilogueINS1F_23Sm100TmaWarpSpecializedILi4ELi2ELi16ELb1ELb0EEEJNS5_IJSH_SG_SH_EEENS5_IJNST_ISH_SC_EENST_INSA_ILi16EEESC_EEEEESJ_SK_SJ_SK_NS1F_6fusion15FusionCallbacksIS1J_NS1P_17LinearCombinationISJ_fSJ_fLNS_15FloatRoundStyleE2EEES1K_S1O_JEEENS4_5SM1004TMEM4LOAD26SM100_TMEM_LOAD_32dp32b16xENS4_13SM90_TMA_LOADENS12_INS13_ILi2ELi4ELi3EEES16_NST_INS5_IJS17_S1M_EEENS5_IJS1M_SC_EEEEEEENS4_39AutoVectorizingCopyWithAssumedAlignmentILi128EEENS4_14SM90_TMA_STOREES24_S26_S26_EEEvvEEEEvNT_6ParamsE,@function
        .size           _ZN7cutlass13device_kernelINS_4gemm6kernel13GemmUniversalIN4cute5tupleIJiiiiEEENS1_10collective13CollectiveMmaINS1_35MainloopSm100TmaUmmaWarpSpecializedILi2ELi2ELi4ENS5_IJNS4_1CILi2EEENSA_ILi1EEESC_EEEEENS5_IJNSA_ILi256EEENSA_ILi64EEENSA_ILi128EEEEEENS_10tfloat32_tENS5_IJlSC_lEEESJ_SK_NS4_8TiledMMAINS4_8MMA_AtomIJNS4_23SM100_MMA_TF32_2x1SM_SSISJ_SJ_fLi256ELi64ELNS4_4UMMA5MajorE0ELSP_0ELNSO_7ScaleInE0ELSQ_0EEEEEENS4_6LayoutINS5_IJSC_SC_SC_EEENS5_IJNSA_ILi0EEESV_SV_EEEEENS5_IJNS4_10UnderscoreESY_SY_EEEEENS4_18SM100_TMA_2SM_LOADENS4_14ComposedLayoutINS4_7SwizzleILi3ELi4ELi3EEENS4_18smem_ptr_flag_bitsILi32EEENST_INS5_IJNSA_ILi8EEENSA_ILi32EEEEEENS5_IJS18_SC_EEEEEEEvNS4_8identityES11_S1C_vS1D_EENS_8epilogue10collective18CollectiveEpilogueINS1F_23Sm100TmaWarpSpecializedILi4ELi2ELi16ELb1ELb0EEEJNS5_IJSH_SG_SH_EEENS5_IJNST_ISH_SC_EENST_INSA_ILi16EEESC_EEEEESJ_SK_SJ_SK_NS1F_6fusion15FusionCallbacksIS1J_NS1P_17LinearCombinationISJ_fSJ_fLNS_15FloatRoundStyleE2EEES1K_S1O_JEEENS4_5SM1004TMEM4LOAD26SM100_TMEM_LOAD_32dp32b16xENS4_13SM90_TMA_LOADENS12_INS13_ILi2ELi4ELi3EEES16_NST_INS5_IJS17_S1M_EEENS5_IJS1M_SC_EEEEEEENS4_39AutoVectorizingCopyWithAssumedAlignmentILi128EEENS4_14SM90_TMA_STOREES24_S26_S26_EEEvvEEEEvNT_6ParamsE,(.L_x_195 - _ZN7cutlass13device_kernelINS_4gemm6kernel13GemmUniversalIN4cute5tupleIJiiiiEEENS1_10collective13CollectiveMmaINS1_35MainloopSm100TmaUmmaWarpSpecializedILi2ELi2ELi4ENS5_IJNS4_1CILi2EEENSA_ILi1EEESC_EEEEENS5_IJNSA_ILi256EEENSA_ILi64EEENSA_ILi128EEEEEENS_10tfloat32_tENS5_IJlSC_lEEESJ_SK_NS4_8TiledMMAINS4_8MMA_AtomIJNS4_23SM100_MMA_TF32_2x1SM_SSISJ_SJ_fLi256ELi64ELNS4_4UMMA5MajorE0ELSP_0ELNSO_7ScaleInE0ELSQ_0EEEEEENS4_6LayoutINS5_IJSC_SC_SC_EEENS5_IJNSA_ILi0EEESV_SV_EEEEENS5_IJNS4_10UnderscoreESY_SY_EEEEENS4_18SM100_TMA_2SM_LOADENS4_14ComposedLayoutINS4_7SwizzleILi3ELi4ELi3EEENS4_18smem_ptr_flag_bitsILi32EEENST_INS5_IJNSA_ILi8EEENSA_ILi32EEEEEENS5_IJS18_SC_EEEEEEEvNS4_8identityES11_S1C_vS1D_EENS_8epilogue10collective18CollectiveEpilogueINS1F_23Sm100TmaWarpSpecializedILi4ELi2ELi16ELb1ELb0EEEJNS5_IJSH_SG_SH_EEENS5_IJNST_ISH_SC_EENST_INSA_ILi16EEESC_EEEEESJ_SK_SJ_SK_NS1F_6fusion15FusionCallbacksIS1J_NS1P_17LinearCombinationISJ_fSJ_fLNS_15FloatRoundStyleE2EEES1K_S1O_JEEENS4_5SM1004TMEM4LOAD26SM100_TMEM_LOAD_32dp32b16xENS4_13SM90_TMA_LOADENS12_INS13_ILi2ELi4ELi3EEES16_NST_INS5_IJS17_S1M_EEENS5_IJS1M_SC_EEEEEEENS4_39AutoVectorizingCopyWithAssumedAlignmentILi128EEENS4_14SM90_TMA_STOREES24_S26_S26_EEEvvEEEEvNT_6ParamsE)
        .other          _ZN7cutlass13device_kernelINS_4gemm6kernel13GemmUniversalIN4cute5tupleIJiiiiEEENS1_10collective13CollectiveMmaINS1_35MainloopSm100TmaUmmaWarpSpecializedILi2ELi2ELi4ENS5_IJNS4_1CILi2EEENSA_ILi1EEESC_EEEEENS5_IJNSA_ILi256EEENSA_ILi64EEENSA_ILi128EEEEEENS_10tfloat32_tENS5_IJlSC_lEEESJ_SK_NS4_8TiledMMAINS4_8MMA_AtomIJNS4_23SM100_MMA_TF32_2x1SM_SSISJ_SJ_fLi256ELi64ELNS4_4UMMA5MajorE0ELSP_0ELNSO_7ScaleInE0ELSQ_0EEEEEENS4_6LayoutINS5_IJSC_SC_SC_EEENS5_IJNSA_ILi0EEESV_SV_EEEEENS5_IJNS4_10UnderscoreESY_SY_EEEEENS4_18SM100_TMA_2SM_LOADENS4_14ComposedLayoutINS4_7SwizzleILi3ELi4ELi3EEENS4_18smem_ptr_flag_bitsILi32EEENST_INS5_IJNSA_ILi8EEENSA_ILi32EEEEEENS5_IJS18_SC_EEEEEEEvNS4_8identityES11_S1C_vS1D_EENS_8epilogue10collective18CollectiveEpilogueINS1F_23Sm100TmaWarpSpecializedILi4ELi2ELi16ELb1ELb0EEEJNS5_IJSH_SG_SH_EEENS5_IJNST_ISH_SC_EENST_INSA_ILi16EEESC_EEEEESJ_SK_SJ_SK_NS1F_6fusion15FusionCallbacksIS1J_NS1P_17LinearCombinationISJ_fSJ_fLNS_15FloatRoundStyleE2EEES1K_S1O_JEEENS4_5SM1004TMEM4LOAD26SM100_TMEM_LOAD_32dp32b16xENS4_13SM90_TMA_LOADENS12_INS13_ILi2ELi4ELi3EEES16_NST_INS5_IJS17_S1M_EEENS5_IJS1M_SC_EEEEEEENS4_39AutoVectorizingCopyWithAssumedAlignmentILi128EEENS4_14SM90_TMA_STOREES24_S26_S26_EEEvvEEEEvNT_6ParamsE,@"STO_CUDA_ENTRY STV_DEFAULT"
_ZN7cutlass13device_kernelINS_4gemm6kernel13GemmUniversalIN4cute5tupleIJiiiiEEENS1_10collective13CollectiveMmaINS1_35MainloopSm100TmaUmmaWarpSpecializedILi2ELi2ELi4ENS5_IJNS4_1CILi2EEENSA_ILi1EEESC_EEEEENS5_IJNSA_ILi256EEENSA_ILi64EEENSA_ILi128EEEEEENS_10tfloat32_tENS5_IJlSC_lEEESJ_SK_NS4_8TiledMMAINS4_8MMA_AtomIJNS4_23SM100_MMA_TF32_2x1SM_SSISJ_SJ_fLi256ELi64ELNS4_4UMMA5MajorE0ELSP_0ELNSO_7ScaleInE0ELSQ_0EEEEEENS4_6LayoutINS5_IJSC_SC_SC_EEENS5_IJNSA_ILi0EEESV_SV_EEEEENS5_IJNS4_10UnderscoreESY_SY_EEEEENS4_18SM100_TMA_2SM_LOADENS4_14ComposedLayoutINS4_7SwizzleILi3ELi4ELi3EEENS4_18smem_ptr_flag_bitsILi32EEENST_INS5_IJNSA_ILi8EEENSA_ILi32EEEEEENS5_IJS18_SC_EEEEEEEvNS4_8identityES11_S1C_vS1D_EENS_8epilogue10collective18CollectiveEpilogueINS1F_23Sm100TmaWarpSpecializedILi4ELi2ELi16ELb1ELb0EEEJNS5_IJSH_SG_SH_EEENS5_IJNST_ISH_SC_EENST_INSA_ILi16EEESC_EEEEESJ_SK_SJ_SK_NS1F_6fusion15FusionCallbacksIS1J_NS1P_17LinearCombinationISJ_fSJ_fLNS_15FloatRoundStyleE2EEES1K_S1O_JEEENS4_5SM1004TMEM4LOAD26SM100_TMEM_LOAD_32dp32b16xENS4_13SM90_TMA_LOADENS12_INS13_ILi2ELi4ELi3EEES16_NST_INS5_IJS17_S1M_EEENS5_IJS1M_SC_EEEEEEENS4_39AutoVectorizingCopyWithAssumedAlignmentILi128EEENS4_14SM90_TMA_STOREES24_S26_S26_EEEvvEEEEvNT_6ParamsE:
[----:B------:R-:W1:Y:S01]  /*0000*/  LDC R1, c[0x0][0x37c] ;  /* 0x0000df00ff017b82 */ /* 0x000e620000000800 */
[----:B------:R-:W2:Y:S01]  /*0010*/  S2R R81, SR_TID.X ;  /* 0x0000000000517919 */ /* 0x000ea20000002100 */
[----:B------:R-:W3:Y:S06]  /*0020*/  LDCU.64 UR8, c[0x0][0x890] ;  /* 0x00011200ff0877ac */ /* 0x000eec0008000a00 */
[----:B------:R-:W4:Y:S01]  /*0030*/  S2UR UR46, SR_CgaCtaId ;  /* 0x00000000002e79c3 */ /* 0x000f220000008800 */
[----:B------:R-:W-:Y:S02]  /*0040*/  PRMT R67, RZ, 0x7610, R67 ;  /* 0x00007610ff437816 */ /* 0x000fe40000000043 */
[----:B------:R-:W-:Y:S01]  /*0050*/  ELECT P1, URZ, PT ;  /* 0x0000000000ff782f */ /* 0x000fe20003820000 */
[----:B------:R-:W1:Y:S01]  /*0060*/  LDCU.64 UR52, c[0x0][0x358] ;  /* 0x00006b00ff3477ac */ /* 0x000e620008000a00 */
[----:B---3--:R-:W-:-:S04]  /*0070*/  UISETP.NE.U32.AND UP0, UPT, UR8, URZ, UPT ;  /* 0x000000ff0800728c */ /* 0x008fc8000bf05070 */
[----:B------:R-:W-:Y:S02]  /*0080*/  UISETP.NE.AND.EX UP0, UPT, UR9, URZ, UPT, UP0 ;  /* 0x000000ff0900728c */ /* 0x000fe4000bf05300 */
[----:B----4-:R-:W-:Y:S02]  /*0090*/  ULOP3.LUT UR5, UR46, 0x1, URZ, 0xc0, !UPT ;  /* 0x000000012e057892 */ /* 0x010fe4000f8ec0ff */
[----:B------:R-:W-:Y:S01]  /*00a0*/  ULOP3.LUT UR4, UR46, 0x1, URZ, 0x3c, !UPT ;  /* 0x000000012e047892 */ /* 0x000fe2000f8e3cff */
[----:B--2---:R-:W-:-:S03]  /*00b0*/  SHF.R.U32.HI R72, RZ, 0x5, R81 ;  /* 0x00000005ff487819 */ /* 0x004fc60000011651 */
[----:B------:R-:W-:Y:S02]  /*00c0*/  IMAD.U32 R12, RZ, RZ, UR5 ;  /* 0x00000005ff0c7e24 */ /* 0x000fe4000f8e00ff */
[----:B------:R-:W-:Y:S01]  /*00d0*/  IMAD.U32 R9, RZ, RZ, UR4 ;  /* 0x00000004ff097e24 */ /* 0x000fe2000f8e00ff */
[----:B------:R-:W2:Y:S02]  /*00e0*/  SHFL.IDX PT, R0, R72, RZ, 0x1f ;  /* 0x00001fff48007589 */ /* 0x000ea400000e0000 */
[----:B--2---:R-:W-:Y:S01]  /*00f0*/  R2UR UR10, R0 ;  /* 0x00000000000a72ca */ /* 0x004fe200000e0000 */
[----:B-1----:R-:W-:-:S14]  /*0100*/  BRA.U UP0, `(.L_x_0) ;  /* 0x00000001002c7547 */ /* 0x002fdc000b800000 */
[----:B------:R-:W1:Y:S02]  /*0110*/  LDCU.64 UR4, c[0x0][0x888] ;  /* 0x00011100ff0477ac */ /* 0x000e640008000a00 */
[----:B-1----:R-:W-:-:S04]  /*0120*/  UISETP.NE.U32.AND UP0, UPT, UR4, URZ, UPT ;  /* 0x000000ff0400728c */ /* 0x002fc8000bf05070 */
[----:B------:R-:W-:-:S09]  /*0130*/  UISETP.NE.AND.EX UP0, UPT, UR5, URZ, UPT, UP0 ;  /* 0x000000ff0500728c */ /* 0x000fd2000bf05300 */
[----:B------:R-:W-:Y:S05]  /*0140*/  BRA.U !UP0, `(.L_x_1) ;  /* 0x0000000108107547 */ /* 0x000fea000b800000 */
[----:B------:R-:W1:Y:S02]  /*0150*/  LDC.64 R2, c[0x0][0x888] ;  /* 0x00022200ff027b82 */ /* 0x000e640000000a00 */
[----:B-1----:R1:W5:Y:S01]  /*0160*/  LDG.E R35, desc[UR52][R2.64] ;  /* 0x0000003402237981 */ /* 0x002362000c1e1900 */
[----:B------:R-:W-:Y:S01]  /*0170*/  HFMA2 R67, -RZ, RZ, 0, 5.9604644775390625e-08 ;  /* 0x00000001ff437431 */ /* 0x000fe200000001ff */
[----:B------:R-:W-:Y:S05]  /*0180*/  BRA `(.L_x_0) ;  /* 0x00000000000c7947 */ /* 0x000fea0003800000 */
.L_x_1:
[----:B------:R-:W1:Y:S01]  /*0190*/  LDCU UR4, c[0x0][0x880] ;  /* 0x00011000ff0477ac */ /* 0x000e620008000800 */
[----:B------:R-:W-:Y:S01]  /*01a0*/  HFMA2 R67, -RZ, RZ, 0, 5.9604644775390625e-08 ;  /* 0x00000001ff437431 */ /* 0x000fe200000001ff */
[----:B-1----:R-:W-:-:S07]  /*01b0*/  MOV R35, UR4 ;  /* 0x0000000400237c02 */ /* 0x002fce0008000f00 */
.L_x_0:
[----:B------:R-:W2:Y:S02]  /*01c0*/  LDCU.64 UR4, c[0x0][0x8b0] ;  /* 0x00011600ff0477ac */ /* 0x000ea40008000a00 */
[----:B--2---:R-:W-:-:S04]  /*01d0*/  UISETP.NE.U32.AND UP0, UPT, UR4, URZ, UPT ;  /* 0x000000ff0400728c */ /* 0x004fc8000bf05070 */
[----:B------:R-:W-:-:S09]  /*01e0*/  UISETP.NE.AND.EX UP0, UPT, UR5, URZ, UPT, UP0 ;  /* 0x000000ff0500728c */ /* 0x000fd2000bf05300 */
[----:B------:R-:W-:Y:S05]  /*01f0*/  BRA.U UP0, `(.L_x_2) ;  /* 0x0000000100247547 */ /* 0x000fea000b800000 */
[----:B------:R-:W2:Y:S02]  /*0200*/  LDCU.64 UR4, c[0x0][0x8a8] ;  /* 0x00011500ff0477ac */ /* 0x000ea40008000a00 */
[----:B--2---:R-:W-:-:S04]  /*0210*/  UISETP.NE.U32.AND UP0, UPT, UR4, URZ, UPT ;  /* 0x000000ff0400728c */ /* 0x004fc8000bf05070 */
[----:B------:R-:W-:-:S09]  /*0220*/  UISETP.NE.AND.EX UP0, UPT, UR5, URZ, UPT, UP0 ;  /* 0x000000ff0500728c */ /* 0x000fd2000bf05300 */
[----:B------:R-:W-:Y:S05]  /*0230*/  BRA.U !UP0, `(.L_x_3) ;  /* 0x00000001080c7547 */ /* 0x000fea000b800000 */
[----:B------:R-:W2:Y:S02]  /*0240*/  LDC.64 R32, c[0x0][0x8a8] ;  /* 0x00022a00ff207b82 */ /* 0x000ea40000000a00 */
[----:B--2---:R2:W5:Y:S01]  /*0250*/  LDG.E R32, desc[UR52][R32.64] ;  /* 0x0000003420207981 */ /* 0x004562000c1e1900 */
[----:B------:R-:W-:Y:S05]  /*0260*/  BRA `(.L_x_2) ;  /* 0x0000000000087947 */ /* 0x000fea0003800000 */
.L_x_3:
[----:B------:R-:W2:Y:S02]  /*0270*/  LDCU UR4, c[0x0][0x8a0] ;  /* 0x00011400ff0477ac */ /* 0x000ea40008000800 */
[----:B--2---:R-:W-:Y:S02]  /*0280*/  MOV R32, UR4 ;  /* 0x0000000400207c02 */ /* 0x004fe40008000f00 */
.L_x_2:
[----:B------:R-:W-:Y:S01]  /*0290*/  IMAD.U32 R0, RZ, RZ, UR10 ;  /* 0x0000000aff007e24 */ /* 0x000fe2000f8e00ff */
[----:B------:R-:W-:Y:S04]  /*02a0*/  BSSY.RECONVERGENT B0, `(.L_x_4) ;  /* 0x000000c000007945 */ /* 0x000fe80003800200 */
[C---:B------:R-:W-:Y:S02]  /*02b0*/  ISETP.NE.OR P2, PT, R0.reuse, 0x1, !P1 ;  /* 0x000000010000780c */ /* 0x040fe40004f45670 */
[----:B------:R-:W-:-:S11]  /*02c0*/  ISETP.NE.OR P0, PT, R0, 0x3, !P1 ;  /* 0x000000030000780c */ /* 0x000fd60004f05670 */
[----:B------:R-:W-:Y:S05]  /*02d0*/  @P2 BRA `(.L_x_5) ;  /* 0x0000000000202947 */ /* 0x000fea0003800000 */
[----:B------:R-:W3:Y:S02]  /*02e0*/  LDCU.64 UR4, c[0x0][0x348] ;  /* 0x00006900ff0477ac */ /* 0x000ee40008000a00 */
[----:B---3--:R-:W-:Y:S02]  /*02f0*/  UIADD3 UR6, UP1, UPT, UR4, 0x80, URZ ;  /* 0x0000008004067890 */ /* 0x008fe4000ff3e0ff */
[----:B------:R-:W-:Y:S02]  /*0300*/  UIADD3 UR4, UP0, UPT, UR4, 0x180, URZ ;  /* 0x0000018004047890 */ /* 0x000fe4000ff1e0ff */
[----:B------:R-:W-:Y:S02]  /*0310*/  UIADD3.X UR7, UPT, UPT, URZ, UR5, URZ, UP1, !UPT ;  /* 0x00000005ff077290 */ /* 0x000fe40008ffe4ff */
[----:B------:R-:W-:-:S07]  /*0320*/  UIADD3.X UR5, UPT, UPT, URZ, UR5, URZ, UP0, !UPT ;  /* 0x00000005ff057290 */ /* 0x000fce00087fe4ff */
[----:B------:R3:W-:Y:S02]  /*0330*/  UTMACCTL.PF [UR6] ;  /* 0x00000000060079b9 */ /* 0x0007e40008040000 */
[----:B------:R3:W-:Y:S02]  /*0340*/  UTMACCTL.PF [UR4] ;  /* 0x00000000040079b9 */ /* 0x0007e40008040000 */
[----:B---3--:R-:W-:Y:S01]  /*0350*/  NOP ;  /* 0x0000000000007918 */ /* 0x008fe20000000000 */
.L_x_5:
[----:B------:R-:W-:Y:S05]  /*0360*/  BSYNC.RECONVERGENT B0 ;  /* 0x0000000000007941 */ /* 0x000fea0003800200 */
.L_x_4:
[----:B------:R-:W-:Y:S04]  /*0370*/  BSSY.RECONVERGENT B0, `(.L_x_6) ;  /* 0x000000a000007945 */ /* 0x000fe80003800200 */
        /* <DEDUP_REMOVED lines=9> */
.L_x_7:
[----:B------:R-:W-:Y:S05]  /*0410*/  BSYNC.RECONVERGENT B0 ;  /* 0x0000000000007941 */ /* 0x000fea0003800200 */
.L_x_6:
[----:B------:R-:W3:Y:S01]  /*0420*/  LDCU.64 UR4, c[0x0][0x888] ;  /* 0x00011100ff0477ac */ /* 0x000ee20008000a00 */
[----:B------:R-:W-:Y:S02]  /*0430*/  UISETP.EQ.U32.AND UP1, UPT, UR8, URZ, UPT ;  /* 0x000000ff0800728c */ /* 0x000fe4000bf22070 */
[----:B------:R-:W-:Y:S02]  /*0440*/  UPLOP3.LUT UP5, UPT, UPT, UPT, UPT, 0x80, 0x8 ;  /* 0x000000000008789c */ /* 0x000fe40003faf070 */
[----:B---3--:R-:W-:-:S04]  /*0450*/  UISETP.NE.U32.AND UP0, UPT, UR4, URZ, UPT ;  /* 0x000000ff0400728c */ /* 0x008fc8000bf05070 */
[----:B------:R-:W-:-:S04]  /*0460*/  UISETP.NE.AND.EX UP0, UPT, UR5, URZ, UPT, UP0 ;  /* 0x000000ff0500728c */ /* 0x000fc8000bf05300 */
[----:B------:R-:W-:-:S04]  /*0470*/  UISETP.EQ.OR.EX UP2, UPT, UR9, URZ, !UP0, UP1 ;  /* 0x000000ff0900728c */ /* 0x000fc8000c742710 */
[----:B------:R-:W-:-:S05]  /*0480*/  UP2UR UR47, UPR, URZ, 0x4 ;  /* 0x00000004ff2f7883 */ /* 0x000fca0008000000 */
[----:B------:R-:W-:Y:S07]  /*0490*/  BRA.U !UP2, `(.L_x_8) ;  /* 0x000000010a207547 */ /* 0x000fee000b800000 */
[----:B------:R-:W-:Y:S01]  /*04a0*/  UISETP.NE.U32.AND UP2, UPT, UR8, URZ, UPT ;  /* 0x000000ff0800728c */ /* 0x000fe2000bf45070 */
[----:B-----5:R-:W-:Y:S01]  /*04b0*/  FSETP.NEU.AND P0, PT, R35, RZ, PT ;  /* 0x000000ff2300720b */ /* 0x020fe20003f0d000 */
[----:B------:R-:W-:Y:S02]  /*04c0*/  USEL UR4, URZ, 0xffffffff, UP0 ;  /* 0xffffffffff047887 */ /* 0x000fe40008000000 */
[----:B------:R-:W-:-:S10]  /*04d0*/  UISETP.NE.AND.EX UP2, UPT, UR9, URZ, UPT, UP2 ;  /* 0x000000ff0900728c */ /* 0x000fd4000bf45320 */
[----:B------:R-:W-:Y:S01]  /*04e0*/  VOTEU.ANY UP1, P0 ;  /* 0x0000000000ff7886 */ /* 0x000fe20000020100 */
[----:B------:R-:W-:-:S04]  /*04f0*/  @!UP2 USEL UR4, URZ, 0xffffffff, UP1 ;  /* 0xffffffffff04a887 */ /* 0x000fc80008800000 */
[----:B------:R-:W-:-:S04]  /*0500*/  ULOP3.LUT UR4, UR4, 0x1, URZ, 0xc0, !UPT ;  /* 0x0000000104047892 */ /* 0x000fc8000f8ec0ff */
[----:B------:R-:W-:-:S11]  /*0510*/  UISETP.NE.U32.AND UP5, UPT, UR4, 0x1, UPT ;  /* 0x000000010400788c */ /* 0x000fd6000bfa5070 */
.L_x_8:
[----:B------:R-:W3:Y:S01]  /*0520*/  SHFL.IDX PT, R0, R72, RZ, 0x1f ;  /* 0x00001fff48007589 */ /* 0x000ee200000e0000 */
[----:B------:R-:W-:Y:S01]  /*0530*/  R2UR UR4, R12 ;  /* 0x000000000c0472ca */ /* 0x000fe200000e0000 */
[----:B------:R-:W-:-:S04]  /*0540*/  UISETP.NE.AND UP1, UPT, UR10, 0x2, UPT ;  /* 0x000000020a00788c */ /* 0x000fc8000bf25270 */
[----:B------:R-:W-:-:S08]  /*0550*/  USEL UR37, URZ, 0x1, UP1 ;  /* 0x00000001ff257887 */ /* 0x000fd00008800000 */
[----:B------:R-:W-:-:S06]  /*0560*/  UISETP.EQ.AND UP2, UPT, UR4, URZ, !UP1 ;  /* 0x000000ff0400728c */ /* 0x000fcc000cf42270 */
[----:B------:R-:W-:Y:S02]  /*0570*/  PLOP3.LUT P5, PT, P1, PT, UP2, 0x80, 0x8 ;  /* 0x000000000008781c */ /* 0x000fe40000faf028 */
[----:B---3--:R-:W-:-:S13]  /*0580*/  ISETP.NE.AND P0, PT, R0, RZ, PT ;  /* 0x000000ff0000720c */ /* 0x008fda0003f05270 */
[----:B------:R-:W-:Y:S05]  /*0590*/  @P0 BRA `(.L_x_9) ;  /* 0x0000000000340947 */ /* 0x000fea0003800000 */
[----:B------:R-:W-:Y:S01]  /*05a0*/  UMOV UR4, 0x400 ;  /* 0x0000040000047882 */ /* 0x000fe20000000000 */
[----:B------:R-:W-:Y:S01]  /*05b0*/  UMOV UR6, 0x1 ;  /* 0x0000000100067882 */ /* 0x000fe20000000000 */
[----:B------:R-:W-:Y:S02]  /*05c0*/  ULEA UR4, UR46, UR4, 0x18 ;  /* 0x000000042e047291 */ /* 0x000fe4000f8ec0ff */
[----:B------:R-:W-:-:S04]  /*05d0*/  UIADD3 UR6, UPT, UPT, -UR6, 0x100000, URZ ;  /* 0x0010000006067890 */ /* 0x000fc8000fffe1ff */
[----:B------:R-:W-:Y:S02]  /*05e0*/  USHF.L.U32 UR7, UR6, 0xb, URZ ;  /* 0x0000000b06077899 */ /* 0x000fe400080006ff */
[----:B------:R-:W-:Y:S01]  /*05f0*/  USHF.L.U32 UR6, UR6, 0x1, URZ ;  /* 0x0000000106067899 */ /* 0x000fe200080006ff */
[----:B------:R-:W-:Y:S01]  /*0600*/  ELECT P0, URZ, PT ;  /* 0x0000000000ff782f */ /* 0x000fe20003800000 */
[----:B------:R-:W3:Y:S10]  /*0610*/  FENCE.VIEW.ASYNC.S ;  /* 0x00000000000073c6 */ /* 0x000ef40000000000 */
[----:B---3--:R3:W4:Y:S01]  /*0620*/  SYNCS.EXCH.64 URZ, [UR4], UR6 ;  /* 0x0000000604ff75b2 */ /* 0x0087220008000100 */
[----:B------:R3:W1:Y:S01]  /*0630*/  SYNCS.EXCH.64 URZ, [UR4+0x10], UR6 ;  /* 0x0000100604ff75b2 */ /* 0x0006620008000100 */
[----:B------:R3:W1:Y:S01]  /*0640*/  SYNCS.EXCH.64 URZ, [UR4+0x8], UR6 ;  /* 0x0000080604ff75b2 */ /* 0x0006620008000100 */
[----:B------:R3:W1:Y:S01]  /*0650*/  SYNCS.EXCH.64 URZ, [UR4+0x18], UR6 ;  /* 0x0000180604ff75b2 */ /* 0x0006620008000100 */
[----:B------:R-:W-:Y:S01]  /*0660*/  NOP ;  /* 0x0000000000007918 */ /* 0x000fe20000000000 */
.L_x_9:
[----:B------:R-:W2:Y:S01]  /*0670*/  SHFL.IDX PT, R0, R72, RZ, 0x1f ;  /* 0x00001fff48007589 */ /* 0x000ea200000e0000 */
[----:B------:R-:W-:Y:S01]  /*0680*/  NOP ;  /* 0x0000000000007918 */ /* 0x000fe20000000000 */
[----:B--2---:R-:W-:-:S13]  /*0690*/  ISETP.NE.AND P0, PT, R0, 0x1, PT ;  /* 0x000000010000780c */ /* 0x004fda0003f05270 */
[----:B------:R-:W-:Y:S05]  /*06a0*/  @P0 BRA `(.L_x_10) ;  /* 0x0000000000540947 */ /* 0x000fea0003800000 */
[----:B---3--:R-:W-:Y:S01]  /*06b0*/  UMOV UR4, 0x400 ;  /* 0x0000040000047882 */ /* 0x008fe20000000000 */
[----:B------:R-:W-:Y:S01]  /*06c0*/  UMOV UR8, 0x20 ;  /* 0x0000002000087882 */ /* 0x000fe20000000000 */
[----:B------:R-:W-:Y:S01]  /*06d0*/  UMOV UR6, 0x80 ;  /* 0x0000008000067882 */ /* 0x000fe20000000000 */
[----:B------:R-:W-:Y:S02]  /*06e0*/  ULEA UR4, UR46, UR4, 0x18 ;  /* 0x000000042e047291 */ /* 0x000fe4000f8ec0ff */
[----:B------:R-:W-:-:S04]  /*06f0*/  UIADD3 UR8, UPT, UPT, -UR8, 0x100000, URZ ;  /* 0x0010000008087890 */ /* 0x000fc8000fffe1ff */
[----:B------:R-:W-:Y:S02]  /*0700*/  USHF.L.U32 UR9, UR8, 0xb, URZ ;  /* 0x0000000b08097899 */ /* 0x000fe400080006ff */
[----:B------:R-:W-:Y:S02]  /*0710*/  USHF.L.U32 UR8, UR8, 0x1, URZ ;  /* 0x0000000108087899 */ /* 0x000fe400080006ff */
[----:B------:R-:W-:-:S04]  /*0720*/  UIADD3 UR6, UPT, UPT, -UR6, 0x100000, URZ ;  /* 0x0010000006067890 */ /* 0x000fc8000fffe1ff */
[----:B------:R-:W-:Y:S02]  /*0730*/  USHF.L.U32 UR7, UR6, 0xb, URZ ;  /* 0x0000000b06077899 */ /* 0x000fe400080006ff */
[----:B------:R-:W-:Y:S01]  /*0740*/  USHF.L.U32 UR6, UR6, 0x1, URZ ;  /* 0x0000000106067899 */ /* 0x000fe200080006ff */
[----:B------:R-:W-:Y:S01]  /*0750*/  ELECT P0, URZ, PT ;  /* 0x0000000000ff782f */ /* 0x000fe20003800000 */
[----:B------:R-:W2:Y:S02]  /*0760*/  FENCE.VIEW.ASYNC.S ;  /* 0x00000000000073c6 */ /* 0x000ea40000000000 */
[----:B--2---:R2:W3:Y:S08]  /*0770*/  SYNCS.EXCH.64 URZ, [UR4+0x20], UR8 ;  /* 0x0000200804ff75b2 */ /* 0x0044f00008000100 */
[----:B------:R2:W1:Y:S01]  /*0780*/  SYNCS.EXCH.64 URZ, [UR4+0x40], UR6 ;  /* 0x0000400604ff75b2 */ /* 0x0004620008000100 */
[----:B------:R2:W1:Y:S01]  /*0790*/  SYNCS.EXCH.64 URZ, [UR4+0x28], UR8 ;  /* 0x0000280804ff75b2 */ /* 0x0004620008000100 */
[----:B------:R2:W1:Y:S01]  /*07a0*/  SYNCS.EXCH.64 URZ, [UR4+0x48], UR6 ;  /* 0x0000480604ff75b2 */ /* 0x0004620008000100 */
[----:B------:R2:W1:Y:S01]  /*07b0*/  SYNCS.EXCH.64 URZ, [UR4+0x30], UR8 ;  /* 0x0000300804ff75b2 */ /* 0x0004620008000100 */
[----:B------:R2:W1:Y:S01]  /*07c0*/  SYNCS.EXCH.64 URZ, [UR4+0x50], UR6 ;  /* 0x0000500604ff75b2 */ /* 0x0004620008000100 */
[----:B------:R2:W1:Y:S01]  /*07d0*/  SYNCS.EXCH.64 URZ, [UR4+0x38], UR8 ;  /* 0x0000380804ff75b2 */ /* 0x0004620008000100 */
[----:B------:R2:W1:Y:S01]  /*07e0*/  SYNCS.EXCH.64 URZ, [UR4+0x58], UR6 ;  /* 0x0000580604ff75b2 */ /* 0x0004620008000100 */
[----:B------:R-:W-:Y:S01]  /*07f0*/  NOP ;  /* 0x0000000000007918 */ /* 0x000fe20000000000 */
.L_x_10:
[----:B------:R-:W4:Y:S01]  /*0800*/  SHFL.IDX PT, R0, R72, RZ, 0x1f ;  /* 0x00001fff48007589 */ /* 0x000f2200000e0000 */
[----:B------:R-:W-:Y:S01]  /*0810*/  NOP ;  /* 0x0000000000007918 */ /* 0x000fe20000000000 */
[----:B----4-:R-:W-:-:S13]  /*0820*/  ISETP.NE.AND P0, PT, R0, 0x3, PT ;  /* 0x000000030000780c */ /* 0x010fda0003f05270 */
[----:B------:R-:W-:Y:S05]  /*0830*/  @P0 BRA `(.L_x_11) ;  /* 0x00000000002c0947 */ /* 0x000fea0003800000 */
[----:B--23--:R-:W-:Y:S01]  /*0840*/  UMOV UR6, 0x400 ;  /* 0x0000040000067882 */ /* 0x00cfe20000000000 */
[----:B------:R-:W-:Y:S01]  /*0850*/  UMOV UR4, 0x20 ;  /* 0x0000002000047882 */ /* 0x000fe20000000000 */
[----:B------:R-:W-:Y:S02]  /*0860*/  ULEA UR6, UR46, UR6, 0x18 ;  /* 0x000000062e067291 */ /* 0x000fe4000f8ec0ff */
[----:B------:R-:W-:-:S04]  /*0870*/  UIADD3 UR4, UPT, UPT, -UR4, 0x100000, URZ ;  /* 0x0010000004047890 */ /* 0x000fc8000fffe1ff */
[----:B------:R-:W-:Y:S02]  /*0880*/  USHF.L.U32 UR5, UR4, 0xb, URZ ;  /* 0x0000000b04057899 */ /* 0x000fe400080006ff */
[----:B------:R-:W-:Y:S01]  /*0890*/  USHF.L.U32 UR4, UR4, 0x1, URZ ;  /* 0x0000000104047899 */ /* 0x000fe200080006ff */
[----:B------:R-:W-:Y:S01]  /*08a0*/  ELECT P0, URZ, PT ;  /* 0x0000000000ff782f */ /* 0x000fe20003800000 */
[----:B------:R-:W2:Y:S10]  /*08b0*/  FENCE.VIEW.ASYNC.S ;  /* 0x00000000000073c6 */ /* 0x000eb40000000000 */
[----:B--2---:R4:W2:Y:S01]  /*08c0*/  SYNCS.EXCH.64 URZ, [UR6+0x60], UR4 ;  /* 0x0000600406ff75b2 */ /* 0x0048a20008000100 */
[----:B------:R4:W3:Y:S02]  /*08d0*/  SYNCS.EXCH.64 URZ, [UR6+0x68], UR4 ;  /* 0x0000680406ff75b2 */ /* 0x0008e40008000100 */
[----:B----4-:R-:W-:Y:S01]  /*08e0*/  NOP ;  /* 0x0000000000007918 */ /* 0x010fe20000000000 */
.L_x_11:
[----:B------:R-:W4:Y:S01]  /*08f0*/  SHFL.IDX PT, R0, R72, RZ, 0x1f ;  /* 0x00001fff48007589 */ /* 0x000f2200000e0000 */
[----:B------:R-:W-:Y:S01]  /*0900*/  NOP ;  /* 0x0000000000007918 */ /* 0x000fe20000000000 */
[----:B----4-:R-:W-:-:S13]  /*0910*/  ISETP.NE.AND P0, PT, R0, 0x4, PT ;  /* 0x000000040000780c */ /* 0x010fda0003f05270 */
[----:B------:R-:W-:Y:S05]  /*0920*/  @P0 BRA `(.L_x_12) ;  /* 0x0000000000480947 */ /* 0x000fea0003800000 */
[----:B--23--:R-:W-:Y:S01]  /*0930*/  UMOV UR4, 0x1e0 ;  /* 0x000001e000047882 */ /* 0x00cfe20000000000 */
[----:B------:R-:W-:Y:S01]  /*0940*/  UMOV UR6, 0x400 ;  /* 0x0000040000067882 */ /* 0x000fe20000000000 */
[----:B------:R-:W-:Y:S01]  /*0950*/  USEL UR4, UR4, 0x1a0, UP5 ;  /* 0x000001a004047887 */ /* 0x000fe2000a800000 */
        /* <DEDUP_REMOVED lines=10> */
[----:B--2---:R4:W2:Y:S08]  /*0a00*/  SYNCS.EXCH.64 URZ, [UR6+0x70], UR8 ;  /* 0x0000700806ff75b2 */ /* 0x0048b00008000100 */
[----:B------:R4:W3:Y:S01]  /*0a10*/  SYNCS.EXCH.64 URZ, [UR6+0x80], UR4 ;  /* 0x0000800406ff75b2 */ /* 0x0008e20008000100 */
[----:B------:R4:W1:Y:S01]  /*0a20*/  SYNCS.EXCH.64 URZ, [UR6+0x78], UR8 ;  /* 0x0000780806ff75b2 */ /* 0x0008620008000100 */
[----:B------:R4:W1:Y:S02]  /*0a30*/  SYNCS.EXCH.64 URZ, [UR6+0x88], UR4 ;  /* 0x0000880406ff75b2 */ /* 0x0008640008000100 */
[----:B----4-:R-:W-:Y:S01]  /*0a40*/  NOP ;  /* 0x0000000000007918 */ /* 0x010fe20000000000 */
.L_x_12:
[----:B------:R-:W4:Y:S01]  /*0a50*/  SHFL.IDX PT, R0, R72, RZ, 0x1f ;  /* 0x00001fff48007589 */ /* 0x000f2200000e0000 */
[----:B------:R-:W-:Y:S01]  /*0a60*/  NOP ;  /* 0x0000000000007918 */ /* 0x000fe20000000000 */
[----:B----4-:R-:W-:-:S13]  /*0a70*/  ISETP.NE.AND P0, PT, R0, 0x5, PT ;  /* 0x000000050000780c */ /* 0x010fda0003f05270 */
[----:B------:R-:W-:Y:S05]  /*0a80*/  @P0 BRA `(.L_x_13) ;  /* 0x0000000000540947 */ /* 0x000fea0003800000 */
[----:B--23--:R-:W-:Y:S01]  /*0a90*/  UMOV UR4, 0x400 ;  /* 0x0000040000047882 */ /* 0x00cfe20000000000 */
        /* <DEDUP_REMOVED lines=14> */
[----:B------:R4:W1:Y:S01]  /*0b80*/  SYNCS.EXCH.64 URZ, [UR4+0xb8], UR8 ;  /* 0x0000b80804ff75b2 */ /* 0x0008620008000100 */
[----:B------:R4:W1:Y:S01]  /*0b90*/  SYNCS.EXCH.64 URZ, [UR4+0xa0], UR6 ;  /* 0x0000a00604ff75b2 */ /* 0x0008620008000100 */
[----:B------:R4:W1:Y:S01]  /*0ba0*/  SYNCS.EXCH.64 URZ, [UR4+0xc0], UR8 ;  /* 0x0000c00804ff75b2 */ /* 0x0008620008000100 */
[----:B------:R4:W1:Y:S01]  /*0bb0*/  SYNCS.EXCH.64 URZ, [UR4+0xa8], UR6 ;  /* 0x0000a80604ff75b2 */ /* 0x0008620008000100 */
[----:B------:R4:W1:Y:S02]  /*0bc0*/  SYNCS.EXCH.64 URZ, [UR4+0xc8], UR8 ;  /* 0x0000c80804ff75b2 */ /* 0x0008640008000100 */
[----:B----4-:R-:W-:Y:S01]  /*0bd0*/  NOP ;  /* 0x0000000000007918 */ /* 0x010fe20000000000 */
.L_x_13:
[----:B------:R-:W4:Y:S01]  /*0be0*/  SHFL.IDX PT, R0, R72, RZ, 0x1f ;  /* 0x00001fff48007589 */ /* 0x000f2200000e0000 */
[----:B------:R-:W-:Y:S01]  /*0bf0*/  ISETP.NE.OR P1, PT, RZ, UR10, !P1 ;  /* 0x0000000aff007c0c */ /* 0x000fe2000cf25670 */
        /* <DEDUP_REMOVED lines=12> */
[----:B------:R4:W3:Y:S01]  /*0cc0*/  SYNCS.EXCH.64 URZ, [UR4+0xe0], UR6 ;  /* 0x0000e00604ff75b2 */ /* 0x0008e20008000100 */
[----:B------:R4:W1:Y:S01]  /*0cd0*/  SYNCS.EXCH.64 URZ, [UR4+0xd8], UR6 ;  /* 0x0000d80604ff75b2 */ /* 0x0008620008000100 */
[----:B------:R4:W1:Y:S02]  /*0ce0*/  SYNCS.EXCH.64 URZ, [UR4+0xe8], UR6 ;  /* 0x0000e80604ff75b2 */ /* 0x0008640008000100 */
[----:B----4-:R-:W-:Y:S01]  /*0cf0*/  NOP ;  /* 0x0000000000007918 */ /* 0x010fe20000000000 */
.L_x_14:
[----:B------:R-:W-:Y:S01]  /*0d00*/  VOTEU.ALL UP1, P1 ;  /* 0x0000000000ff7886 */ /* 0x000fe20000820000 */
[----:B--23--:R-:W2:Y:S01]  /*0d10*/  LDCU UR7, c[0x0][0x36c] ;  /* 0x00006d80ff0777ac */ /* 0x00cea20008000800 */
[----:B------:R-:W-:Y:S01]  /*0d20*/  NOP ;  /* 0x0000000000007918 */ /* 0x000fe20000000000 */
[----:B------:R-:W-:Y:S01]  /*0d30*/  LOP3.LUT R10, R81, 0x1f, RZ, 0xc0, !PT ;  /* 0x0000001f510a7812 */ /* 0x000fe200078ec0ff */
[----:B------:R-:W-:Y:S01]  /*0d40*/  UMOV UR4, 0x20 ;  /* 0x0000002000047882 */ /* 0x000fe20000000000 */
[----:B------:R-:W-:Y:S01]  /*0d50*/  @!UP1 UMOV UR6, 0x400 ;  /* 0x0000040000069882 */ /* 0x000fe20000000000 */
[----:B------:R-:W-:-:S04]  /*0d60*/  @!UP1 UIADD3 UR4, UPT, UPT, -UR4, 0x100000, URZ ;  /* 0x0010000004049890 */ /* 0x000fc8000fffe1ff */
[----:B------:R-:W-:Y:S02]  /*0d70*/  @!UP1 USHF.L.U32 UR5, UR4, 0xb, URZ ;  /* 0x0000000b04059899 */ /* 0x000fe400080006ff */
[----:B------:R-:W-:Y:S02]  /*0d80*/  @!UP1 USHF.L.U32 UR4, UR4, 0x1, URZ ;  /* 0x0000000104049899 */ /* 0x000fe400080006ff */
[----:B------:R-:W-:Y:S01]  /*0d90*/  @!UP1 ULEA UR6, UR46, UR6, 0x18 ;  /* 0x000000062e069291 */ /* 0x000fe2000f8ec0ff */
[----:B------:R-:W-:Y:S01]  /*0da0*/  VOTEU.ALL UP1, P1 ;  /* 0x0000000000ff7886 */ /* 0x000fe20000820000 */
[----:B------:R-:W-:Y:S01]  /*0db0*/  UISETP.NE.AND UP4, UPT, UR10, URZ, UPT ;  /* 0x000000ff0a00728c */ /* 0x000fe2000bf85270 */
[----:B------:R-:W3:Y:S09]  /*0dc0*/  FENCE.VIEW.ASYNC.S ;  /* 0x00000000000073c6 */ /* 0x000ef20000000000 */
[----:B---3--:R3:W4:Y:S01]  /*0dd0*/  @!UP1 SYNCS.EXCH.64 URZ, [UR6+0xf0], UR4 ;  /* 0x0000f00406ff95b2 */ /* 0x0087220008000100 */
[----:B--2---:R-:W-:-:S09]  /*0de0*/  UISETP.EQ.U32.AND UP1, UPT, UR7, 0x1, UPT ;  /* 0x000000010700788c */ /* 0x004fd2000bf22070 */
[----:B------:R-:W-:Y:S05]  /*0df0*/  BRA.U !UP1, `(.L_x_15) ;  /* 0x0000000109087547 */ /* 0x000fea000b800000 */
[----:B-1--4-:R-:W-:Y:S01]  /*0e00*/  UCGABAR_ARV ;  /* 0x00000000000079c7 */ /* 0x012fe20008000000 */
[----:B------:R-:W-:Y:S05]  /*0e10*/  BRA `(.L_x_16) ;  /* 0x0000000000047947 */ /* 0x000fea0003800000 */
.L_x_15:
[----:B-1--4-:R-:W-:Y:S01]  /*0e20*/  NOP ;  /* 0x0000000000007918 */ /* 0x012fe20000000000 */
.L_x_16:
[----:B------:R-:W1:Y:S01]  /*0e30*/  S2R R11, SR_CTAID.X ;  /* 0x00000000000b7919 */ /* 0x000e620000002500 */
[----:B------:R-:W-:-:S05]  /*0e40*/  CS2R.32 R68, SR_CgaSize ;  /* 0x0000000000447805 */ /* 0x000fca0000008a00 */
[----:B------:R-:W-:-:S05]  /*0e50*/  IMAD R68, R68, -0xa0, RZ ;  /* 0xffffff6044447824 */ /* 0x000fca00078e02ff */
[----:B---3--:R-:W-:-:S14]  /*0e60*/  R2UR UR5, R68 ;  /* 0x00000000440572ca */ /* 0x008fdc00000e0000 */
[----:B------:R-:W2:Y:S01]  /*0e70*/  LDCU UR5, c[0x0][UR5+0x2b0] ;  /* 0x00005600050577ac */ /* 0x000ea20008000800 */
[----:B------:R-:W-:-:S05]  /*0e80*/  CS2R.32 R0, SR_CgaSize ;  /* 0x0000000000007805 */ /* 0x000fca0000008a00 */
[----:B------:R-:W-:-:S06]  /*0e90*/  IMAD R0, R0, -0xa0, RZ ;  /* 0xffffff6000007824 */ /* 0x000fcc00078e02ff */
[----:B------:R-:W3:Y:S01]  /*0ea0*/  LDC R0, c[0x0][R0+0x2a0] ;  /* 0x0000a80000007b82 */ /* 0x000ee20000000800 */
[----:B------:R-:W-:Y:S01]  /*0eb0*/  PRMT R8, RZ, 0x7610, R8 ;  /* 0x00007610ff087816 */ /* 0x000fe20000000008 */
[----:B------:R-:W4:Y:S01]  /*0ec0*/  S2R R20, SR_CTAID.Y ;  /* 0x0000000000147919 */ /* 0x000f220000002600 */
[----:B------:R-:W-:-:S05]  /*0ed0*/  CS2R.32 R68, SR_CgaSize ;  /* 0x0000000000447805 */ /* 0x000fca0000008a00 */
[----:B------:R-:W-:-:S05]  /*0ee0*/  IMAD R68, R68, -0xa0, RZ ;  /* 0xffffff6044447824 */ /* 0x000fca00078e02ff */
[----:B------:R-:W-:-:S14]  /*0ef0*/  R2UR UR4, R68 ;  /* 0x00000000440472ca */ /* 0x000fdc00000e0000 */
[----:B------:R-:W3:Y:S01]  /*0f00*/  LDCU UR4, c[0x0][UR4+0x2b4] ;  /* 0x00005680040477ac */ /* 0x000ee20008000800 */
[----:B------:R-:W-:Y:S01]  /*0f10*/  UISETP.NE.AND UP2, UPT, UR10, 0x2, UPT ;  /* 0x000000020a00788c */ /* 0x000fe2000bf45270 */
[----:B------:R-:W2:Y:S01]  /*0f20*/  LDC R13, c[0x0][0xb24] ;  /* 0x0002c900ff0d7b82 */ /* 0x000ea20000000800 */
[----:B------:R-:W-:-:S05]  /*0f30*/  CS2R.32 R66, SR_CgaSize ;  /* 0x0000000000427805 */ /* 0x000fca0000008a00 */
[----:B------:R-:W-:-:S06]  /*0f40*/  IMAD R66, R66, -0xa0, RZ ;  /* 0xffffff6042427824 */ /* 0x000fcc00078e02ff */
[----:B------:R-:W3:Y:S08]  /*0f50*/  LDC R66, c[0x0][R66+0x2a4] ;  /* 0x0000a90042427b82 */ /* 0x000ef00000000800 */
[----:B------:R-:W3:Y:S01]  /*0f60*/  LDC R26, c[0x0][0xb24] ;  /* 0x0002c900ff1a7b82 */ /* 0x000ee20000000800 */
[----:B-1----:R-:W-:Y:S01]  /*0f70*/  I2FP.F32.U32 R4, R11 ;  /* 0x0000000b00047245 */ /* 0x002fe20000201000 */
[----:B------:R-:W-:-:S06]  /*0f80*/  IMAD.MOV.U32 R21, RZ, RZ, R11 ;  /* 0x000000ffff157224 */ /* 0x000fcc00078e000b */
[----:B------:R-:W1:Y:S01]  /*0f90*/  S2UR UR60, SR_CTAID.Z ;  /* 0x00000000003c79c3 */ /* 0x000e620000002700 */
[----:B--2---:R-:W-:Y:S02]  /*0fa0*/  ISETP.GE.AND P0, PT, R13, 0x1, PT ;  /* 0x000000010d00780c */ /* 0x004fe40003f06270 */
[----:B----4-:R-:W-:Y:S01]  /*0fb0*/  I2FP.F32.U32 R2, R20 ;  /* 0x0000001400027245 */ /* 0x010fe20000201000 */
[----:B------:R-:W-:-:S04]  /*0fc0*/  FMUL R4, R4, UR5 ;  /* 0x0000000504047c20 */ /* 0x000fc80008400000 */
[----:B---3--:R-:W-:Y:S01]  /*0fd0*/  FMUL R2, R2, UR4 ;  /* 0x0000000402027c20 */ /* 0x008fe20008400000 */
[----:B------:R-:W2:Y:S01]  /*0fe0*/  F2I.U32.TRUNC.NTZ R68, R4 ;  /* 0x0000000400447305 */ /* 0x000ea2000020f000 */
[----:B------:R-:W3:Y:S07]  /*0ff0*/  LDCU UR4, c[0x0][0xb30] ;  /* 0x00016600ff0477ac */ /* 0x000eee0008000800 */
[----:B------:R-:W4:Y:S01]  /*1000*/  F2I.U32.TRUNC.NTZ R3, R2 ;  /* 0x0000000200037305 */ /* 0x000f22000020f000 */
[----:B--2---:R-:W-:-:S04]  /*1010*/  IMAD.MOV R68, RZ, RZ, -R68 ;  /* 0x000000ffff447224 */ /* 0x004fc800078e0a44 */
[----:B------:R-:W-:Y:S01]  /*1020*/  IMAD R68, R0, R68, R11 ;  /* 0x0000004400447224 */ /* 0x000fe200078e020b */
[----:B------:R-:W-:Y:S01]  /*1030*/  PRMT R0, RZ, 0x7610, R0 ;  /* 0x00007610ff007816 */ /* 0x000fe20000000000 */
[----:B---3--:R-:W-:Y:S01]  /*1040*/  UISETP.NE.AND UP3, UPT, UR4, 0x1, UPT ;  /* 0x000000010400788c */ /* 0x008fe2000bf65270 */
[----:B----4-:R-:W-:-:S05]  /*1050*/  IADD3 R3, PT, PT, -R3, RZ, RZ ;  /* 0x000000ff03037210 */ /* 0x010fca0007ffe1ff */
[----:B------:R-:W-:Y:S01]  /*1060*/  IMAD R66, R66, R3, R20 ;  /* 0x0000000342427224 */ /* 0x000fe200078e0214 */
[----:B-1----:R-:W-:Y:S06]  /*1070*/  BRA.U UP4, `(.L_x_17) ;  /* 0x0000000104247547 */ /* 0x002fec000b800000 */
[----:B------:R-:W-:Y:S01]  /*1080*/  ISETP.NE.AND P1, PT, R66, RZ, PT ;  /* 0x000000ff4200720c */ /* 0x000fe20003f25270 */
[----:B------:R-:W-:Y:S01]  /*1090*/  IMAD.MOV.U32 R0, RZ, RZ, 0x3 ;  /* 0x00000003ff007424 */ /* 0x000fe200078e00ff */
[C---:B------:R-:W-:Y:S02]  /*10a0*/  LOP3.LUT R3, R68.reuse, 0xfffffffe, RZ, 0xc0, !PT ;  /* 0xfffffffe44037812 */ /* 0x040fe400078ec0ff */
[----:B------:R-:W-:Y:S02]  /*10b0*/  ISETP.LT.U32.OR P1, PT, R68, 0x2, !P1 ;  /* 0x000000024400780c */ /* 0x000fe40004f21470 */
[----:B------:R-:W-:Y:S02]  /*10c0*/  SHF.L.U32 R0, R0, R3, RZ ;  /* 0x0000000300007219 */ /* 0x000fe400000006ff */
[----:B------:R-:W-:Y:S02]  /*10d0*/  SEL R5, RZ, 0x1, !P1 ;  /* 0x00000001ff057807 */ /* 0x000fe40004800000 */
[----:B------:R-:W-:-:S05]  /*10e0*/  SEL R2, RZ, 0x2, !P1 ;  /* 0x00000002ff027807 */ /* 0x000fca0004800000 */
[----:B------:R-:W-:-:S05]  /*10f0*/  IMAD.IADD R2, R5, 0x1, R2 ;  /* 0x0000000105027824 */ /* 0x000fca00078e0202 */
[----:B------:R-:W-:Y:S02]  /*1100*/  PRMT R8, R2, 0x7610, R8 ;  /* 0x0000761002087816 */ /* 0x000fe40000000008 */
.L_x_17:
[----:B------:R-:W-:Y:S05]  /*1110*/  @!P0 BRA `(.L_x_18) ;  /* 0x0000000000b88947 */ /* 0x000fea0003800000 */
[----:B------:R-:W1:Y:S01]  /*1120*/  LDC.64 R4, c[0x0][0xb18] ;  /* 0x0002c600ff047b82 */ /* 0x000e620000000a00 */
[----:B------:R-:W-:-:S07]  /*1130*/  ISETP.NE.AND P0, PT, R13, 0x1, PT ;  /* 0x000000010d00780c */ /* 0x000fce0003f05270 */
[----:B------:R-:W2:Y:S08]  /*1140*/  LDC R16, c[0x0][0xb0c] ;  /* 0x0002c300ff107b82 */ /* 0x000eb00000000800 */
[----:B------:R-:W3:Y:S08]  /*1150*/  LDC R15, c[0x0][0x370] ;  /* 0x0000dc00ff0f7b82 */ /* 0x000ef00000000800 */
[----:B------:R-:W4:Y:S01]  /*1160*/  LDC R18, c[0x0][0x374] ;  /* 0x0000dd00ff127b82 */ /* 0x000f220000000800 */
[----:B-1----:R-:W-:-:S07]  /*1170*/  ISETP.NE.AND P1, PT, R4, 0x1, PT ;  /* 0x000000010400780c */ /* 0x002fce0003f25270 */
[----:B------:R-:W3:Y:S01]  /*1180*/  LDC.64 R6, c[0x0][0xb10] ;  /* 0x0002c400ff067b82 */ /* 0x000ee20000000a00 */
[----:B--2---:R-:W-:-:S07]  /*1190*/  ISETP.NE.AND P2, PT, R16, 0x1, PT ;  /* 0x000000011000780c */ /* 0x004fce0003f45270 */
[----:B------:R-:W1:Y:S08]  /*11a0*/  LDC R14, c[0x0][0xb20] ;  /* 0x0002c800ff0e7b82 */ /* 0x000e700000000800 */
[----:B------:R-:W2:Y:S01]  /*11b0*/  LDC.64 R2, c[0x0][0xb28] ;  /* 0x0002ca00ff027b82 */ /* 0x000ea20000000a00 */
[----:B----4-:R-:W-:-:S04]  /*11c0*/  IMAD.HI.U32 R17, R18, R5, RZ ;  /* 0x0000000512117227 */ /* 0x010fc800078e00ff */
[----:B------:R-:W-:-:S04]  /*11d0*/  IMAD.HI.U32 R5, R20, R5, RZ ;  /* 0x0000000514057227 */ /* 0x000fc800078e00ff */
[----:B---3--:R-:W-:-:S04]  /*11e0*/  IMAD.HI.U32 R22, R15, R6, RZ ;  /* 0x000000060f167227 */ /* 0x008fc800078e00ff */
[C---:B------:R-:W-:Y:S01]  /*11f0*/  IMAD.HI.U32 R24, R11.reuse, R6, RZ ;  /* 0x000000060b187227 */ /* 0x040fe200078e00ff */
[-C--:B------:R-:W-:Y:S02]  /*1200*/  @P2 SHF.R.U32.HI R15, RZ, R7.reuse, R22 ;  /* 0x00000007ff0f2219 */ /* 0x080fe40000011616 */
[-C--:B-1----:R-:W-:Y:S02]  /*1210*/  @P1 SHF.R.U32.HI R18, RZ, R14.reuse, R17 ;  /* 0x0000000eff121219 */ /* 0x082fe40000011611 */
[----:B------:R-:W-:Y:S02]  /*1220*/  SHF.R.U32.HI R5, RZ, R14, R5 ;  /* 0x0000000eff057219 */ /* 0x000fe40000011605 */
[----:B------:R-:W-:Y:S02]  /*1230*/  SHF.R.U32.HI R24, RZ, R7, R24 ;  /* 0x00000007ff187219 */ /* 0x000fe40000011618 */
[----:B------:R-:W-:Y:S01]  /*1240*/  SEL R5, R20, R5, !P1 ;  /* 0x0000000514057207 */ /* 0x000fe20004800000 */
[----:B--2---:R-:W-:Y:S01]  /*1250*/  IMAD.HI.U32 R22, R18, R2, RZ ;  /* 0x0000000212167227 */ /* 0x004fe200078e00ff */
[----:B------:R-:W-:-:S02]  /*1260*/  SEL R21, R11, R24, !P2 ;  /* 0x000000180b157207 */ /* 0x000fc40005000000 */
[----:B------:R-:W-:Y:S01]  /*1270*/  IADD3 R7, PT, PT, -R5, RZ, RZ ;  /* 0x000000ff05077210 */ /* 0x000fe20007ffe1ff */
[----:B------:R-:W-:Y:S01]  /*1280*/  IMAD.HI.U32 R6, R15, R2, RZ ;  /* 0x000000020f067227 */ /* 0x000fe200078e00ff */
[----:B------:R-:W-:-:S03]  /*1290*/  @P0 SHF.R.U32.HI R18, RZ, R3, R22 ;  /* 0x00000003ff120219 */ /* 0x000fc60000011616 */
[----:B------:R-:W-:Y:S01]  /*12a0*/  IMAD R7, R4, R7, R20 ;  /* 0x0000000704077224 */ /* 0x000fe200078e0214 */
[----:B------:R-:W-:Y:S01]  /*12b0*/  @P0 SHF.R.U32.HI R15, RZ, R3, R6 ;  /* 0x00000003ff0f0219 */ /* 0x000fe20000011606 */
[----:B------:R-:W-:-:S04]  /*12c0*/  IMAD R18, R18, R13, RZ ;  /* 0x0000000d12127224 */ /* 0x000fc800078e02ff */
[----:B------:R-:W-:Y:S01]  /*12d0*/  IMAD R6, R15, R13, RZ ;  /* 0x0000000d0f067224 */ /* 0x000fe200078e02ff */
[----:B------:R-:W-:-:S04]  /*12e0*/  ISETP.GE.AND P1, PT, R5, R18, PT ;  /* 0x000000120500720c */ /* 0x000fc80003f26270 */
[----:B------:R-:W-:Y:S01]  /*12f0*/  ISETP.GE.OR P1, PT, R21, R6, P1 ;  /* 0x000000061500720c */ /* 0x000fe20000f26670 */
[----:B------:R-:W-:-:S05]  /*1300*/  IMAD.HI.U32 R6, R5, R2, RZ ;  /* 0x0000000205067227 */ /* 0x000fca00078e00ff */
[----:B------:R-:W-:-:S04]  /*1310*/  SHF.R.U32.HI R6, RZ, R3, R6 ;  /* 0x00000003ff067219 */ /* 0x000fc80000011606 */
[----:B------:R-:W-:-:S03]  /*1320*/  SEL R6, R5, R6, !P0 ;  /* 0x0000000605067207 */ /* 0x000fc60004000000 */
[----:B------:R-:W-:Y:S01]  /*1330*/  @!P1 IMAD.HI.U32 R14, R21, R2, RZ ;  /* 0x00000002150e9227 */ /* 0x000fe200078e00ff */
[----:B------:R-:W-:-:S04]  /*1340*/  IADD3 R2, PT, PT, -R6, RZ, RZ ;  /* 0x000000ff06027210 */ /* 0x000fc80007ffe1ff */
[----:B------:R-:W-:Y:S01]  /*1350*/  @!P1 SHF.R.U32.HI R14, RZ, R3, R14 ;  /* 0x00000003ff0e9219 */ /* 0x000fe2000001160e */
[----:B------:R-:W-:-:S03]  /*1360*/  IMAD R2, R13, R2, R5 ;  /* 0x000000020d027224 */ /* 0x000fc600078e0205 */
[----:B------:R-:W-:-:S05]  /*1370*/  @!P1 SEL R3, R21, R14, !P0 ;  /* 0x0000000e15039207 */ /* 0x000fca0004000000 */
[--C-:B------:R-:W-:Y:S02]  /*1380*/  @!P1 IMAD.IADD R6, R6, 0x1, -R3.reuse ;  /* 0x0000000106069824 */ /* 0x100fe400078e0a03 */
[----:B------:R-:W-:Y:S01]  /*1390*/  @!P1 IMAD R3, R2, R15, R3 ;  /* 0x0000000f02039224 */ /* 0x000fe200078e0203 */
[----:B------:R-:W-:Y:S01]  /*13a0*/  IADD3 R2, PT, PT, -R21, RZ, RZ ;  /* 0x000000ff15027210 */ /* 0x000fe20007ffe1ff */
[----:B------:R-:W-:Y:S02]  /*13b0*/  @!P1 IMAD R5, R6, R13, R21 ;  /* 0x0000000d06059224 */ /* 0x000fe400078e0215 */
[----:B------:R-:W-:Y:S02]  /*13c0*/  @!P1 IMAD.MOV.U32 R21, RZ, RZ, R3 ;  /* 0x000000ffff159224 */ /* 0x000fe400078e0003 */
[----:B------:R-:W-:Y:S02]  /*13d0*/  IMAD R2, R16, R2, R11 ;  /* 0x0000000210027224 */ /* 0x000fe400078e020b */
[----:B------:R-:W-:-:S02]  /*13e0*/  IMAD R20, R5, R4, R7 ;  /* 0x0000000405147224 */ /* 0x000fc400078e0207 */
[----:B------:R-:W-:Y:S02]  /*13f0*/  IMAD R21, R21, R16, R2 ;  /* 0x0000001015157224 */ /* 0x000fe400078e0202 */
.L_x_18:
[----:B------:R-:W-:Y:S05]  /*1400*/  BRA.U UP3, `(.L_x_19) ;  /* 0x0000000103407547 */ /* 0x000fea000b800000 */
[----:B------:R-:W1:Y:S08]  /*1410*/  LDC.64 R4, c[0x0][0xb10] ;  /* 0x0002c400ff047b82 */ /* 0x000e700000000a00 */
[----:B------:R-:W2:Y:S08]  /*1420*/  LDC.64 R2, c[0x0][0xb18] ;  /* 0x0002c600ff027b82 */ /* 0x000eb00000000a00 */
[----:B------:R-:W3:Y:S08]  /*1430*/  LDC R6, c[0x0][0xb20] ;  /* 0x0002c800ff067b82 */ /* 0x000ef00000000800 */
[----:B------:R-:W4:Y:S01]  /*1440*/  LDC R14, c[0x0][0xb0c] ;  /* 0x0002c300ff0e7b82 */ /* 0x000f220000000800 */
[----:B-1----:R-:W-:-:S05]  /*1450*/  IMAD.HI.U32 R4, R21, R4, RZ ;  /* 0x0000000415047227 */ /* 0x002fca00078e00ff */
[----:B------:R-:W-:Y:S01]  /*1460*/  SHF.R.U32.HI R4, RZ, R5, R4 ;  /* 0x00000005ff047219 */ /* 0x000fe20000011604 */
[----:B--2---:R-:W-:Y:S01]  /*1470*/  IMAD.HI.U32 R3, R20, R3, RZ ;  /* 0x0000000314037227 */ /* 0x004fe200078e00ff */
[----:B------:R-:W-:-:S04]  /*1480*/  ISETP.NE.AND P0, PT, R2, 0x1, PT ;  /* 0x000000010200780c */ /* 0x000fc80003f05270 */
[----:B---3--:R-:W-:-:S04]  /*1490*/  SHF.R.U32.HI R3, RZ, R6, R3 ;  /* 0x00000006ff037219 */ /* 0x008fc80000011603 */
[----:B------:R-:W-:Y:S02]  /*14a0*/  SEL R3, R20, R3, !P0 ;  /* 0x0000000314037207 */ /* 0x000fe40004000000 */
[----:B----4-:R-:W-:-:S04]  /*14b0*/  ISETP.NE.AND P1, PT, R14, 0x1, PT ;  /* 0x000000010e00780c */ /* 0x010fc80003f25270 */
[----:B------:R-:W-:-:S05]  /*14c0*/  SEL R6, R21, R4, !P1 ;  /* 0x0000000415067207 */ /* 0x000fca0004800000 */
[----:B------:R-:W-:Y:S02]  /*14d0*/  IMAD.IADD R4, R3, 0x1, -R6 ;  /* 0x0000000103047824 */ /* 0x000fe400078e0a06 */
[----:B------:R-:W-:Y:S02]  /*14e0*/  IMAD.IADD R3, R6, 0x1, -R3 ;  /* 0x0000000106037824 */ /* 0x000fe400078e0a03 */
[----:B------:R-:W-:Y:S02]  /*14f0*/  IMAD R21, R4, R14, R21 ;  /* 0x0000000e04157224 */ /* 0x000fe400078e0215 */
[----:B------:R-:W-:Y:S02]  /*1500*/  IMAD R20, R3, R2, R20 ;  /* 0x0000000203147224 */ /* 0x000fe400078e0214 */
.L_x_19:
[----:B------:R-:W-:Y:S05]  /*1510*/  BRA.U !UP1, `(.L_x_20) ;  /* 0x00000001090c7547 */ /* 0x000fea000b800000 */
[----:B------:R-:W-:Y:S01]  /*1520*/  UCGABAR_WAIT ;  /* 0x0000000000007dc7 */ /* 0x000fe20008000000 */
[----:B------:R-:W-:Y:S01]  /*1530*/  CCTL.IVALL ;  /* 0x00000000ff00798f */ /* 0x000fe20002000000 */
[----:B------:R-:W-:Y:S05]  /*1540*/  BRA `(.L_x_21) ;  /* 0x0000000000047947 */ /* 0x000fea0003800000 */
.L_x_20:
[----:B------:R-:W-:Y:S06]  /*1550*/  BAR.SYNC.DEFER_BLOCKING 0x0 ;  /* 0x0000000000007b1d */ /* 0x000fec0000010000 */
.L_x_21:
[----:B------:R-:W-:Y:S05]  /*1560*/  BRA.U UP2, `(.L_x_22) ;  /* 0x0000001502987547 */ /* 0x000fea000b800000 */
[----:B------:R-:W1:Y:S01]  /*1570*/  LDCU UR6, c[0x0][0x38c] ;  /* 0x00007180ff0677ac */ /* 0x000e620008000800 */
[----:B------:R-:W2:Y:S01]  /*1580*/  LDC R9, c[0x0][0x370] ;  /* 0x0000dc00ff097b82 */ /* 0x000ea20000000800 */
[C---:B------:R-:W-:Y:S01]  /*1590*/  IMAD.SHL.U32 R17, R11.reuse, 0x20, RZ ;  /* 0x000000200b117824 */ /* 0x040fe200078e00ff */
[----:B------:R-:W-:Y:S01]  /*15a0*/  PLOP3.LUT P1, PT, PT, PT, UP5, 0x80, 0x8 ;  /* 0x000000000008781c */ /* 0x000fe20003f2f058 */
[----:B------:R-:W-:Y:S01]  /*15b0*/  HFMA2 R15, -RZ, RZ, 0, 5.9604644775390625e-08 ;  /* 0x00000001ff0f7431 */ /* 0x000fe200000001ff */
[----:B------:R-:W-:Y:S01]  /*15c0*/  UISETP.NE.AND UP1, UPT, UR10, URZ, UPT ;  /* 0x000000ff0a00728c */ /* 0x000fe2000bf25270 */
[----:B------:R-:W-:Y:S01]  /*15d0*/  HFMA2 R12, -RZ, RZ, 0, 0 ;  /* 0x00000000ff0c7431 */ /* 0x000fe200000001ff */
[----:B------:R-:W-:Y:S01]  /*15e0*/  ISETP.NE.AND P4, PT, R10, RZ, P5 ;  /* 0x000000ff0a00720c */ /* 0x000fe20002f85270 */
[----:B------:R-:W-:Y:S01]  /*15f0*/  IMAD.SHL.U32 R16, R11, 0x80, RZ ;  /* 0x000000800b107824 */ /* 0x000fe200078e00ff */
[----:B------:R-:W3:Y:S01]  /*1600*/  LDC R0, c[0x0][0x374] ;  /* 0x0000dd00ff007b82 */ /* 0x000ee20000000800 */
[----:B------:R-:W-:Y:S01]  /*1610*/  PLOP3.LUT P1, PT, P1, PT, PT, 0x8, 0x80 ;  /* 0x000000000080781c */ /* 0x000fe20000f2e170 */
[----:B------:R-:W-:Y:S01]  /*1620*/  IMAD.MOV.U32 R14, RZ, RZ, RZ ;  /* 0x000000ffff0e7224 */ /* 0x000fe200078e00ff */
[----:B------:R-:W-:Y:S01]  /*1630*/  MOV R8, 0x1 ;  /* 0x0000000100087802 */ /* 0x000fe20000000f00 */
[----:B------:R-:W-:Y:S01]  /*1640*/  IMAD.MOV.U32 R10, RZ, RZ, RZ ;  /* 0x000000ffff0a7224 */ /* 0x000fe200078e00ff */
[----:B------:R-:W-:Y:S01]  /*1650*/  LOP3.LUT R17, R17, 0x20, RZ, 0xc0, !PT ;  /* 0x0000002011117812 */ /* 0x000fe200078ec0ff */
[----:B------:R-:W4:Y:S01]  /*1660*/  LDCU.64 UR38, c[0x0][0x348] ;  /* 0x00006900ff2677ac */ /* 0x000f220008000a00 */
[----:B-1----:R-:W-:-:S02]  /*1670*/  UIADD3 UR5, UPT, UPT, UR6, 0x7f, URZ ;  /* 0x0000007f06057890 */ /* 0x002fc4000fffe0ff */
[----:B------:R-:W-:Y:S02]  /*1680*/  UIADD3 UR61, UPT, UPT, UR6, 0xfe, URZ ;  /* 0x000000fe063d7890 */ /* 0x000fe4000fffe0ff */
[----:B------:R-:W-:Y:S02]  /*1690*/  USHF.R.S32.HI UR4, URZ, 0x1f, UR5 ;  /* 0x0000001fff047899 */ /* 0x000fe40008011405 */
[----:B------:R-:W-:Y:S02]  /*16a0*/  USEL UR37, UR37, 0x2, UP1 ;  /* 0x0000000225257887 */ /* 0x000fe40008800000 */
[----:B------:R-:W-:Y:S01]  /*16b0*/  ULEA.HI UR4, UR4, UR5, URZ, 0x7 ;  /* 0x0000000504047291 */ /* 0x000fe2000f8f38ff */
[----:B------:R-:W-:-:S03]  /*16c0*/  UMOV UR23, URZ ;  /* 0x000000ff00177c82 */ /* 0x000fc60008000000 */
[----:B------:R-:W-:Y:S02]  /*16d0*/  USHF.R.S32.HI UR53, URZ, 0x7, UR4 ;  /* 0x00000007ff357899 */ /* 0x000fe40008011404 */
[----:B------:R-:W-:Y:S02]  /*16e0*/  UIADD3 UR4, UPT, UPT, UR6, -0x1, URZ ;  /* 0xffffffff06047890 */ /* 0x000fe4000fffe0ff */
[----:B------:R-:W-:Y:S02]  /*16f0*/  UISETP.LT.U32.AND UP0, UPT, UR53, 0x2, UPT ;  /* 0x000000023500788c */ /* 0x000fe4000bf01070 */
[----:B------:R-:W-:Y:S02]  /*1700*/  UISETP.GE.U32.AND UP2, UPT, UR4, -0xff, UPT ;  /* 0xffffff010400788c */ /* 0x000fe4000bf46070 */
[----:B------:R-:W-:-:S04]  /*1710*/  USEL UR47, UR53, 0x2, UP0 ;  /* 0x00000002352f7887 */ /* 0x000fc80008000000 */
[----:B------:R-:W-:Y:S02]  /*1720*/  UIADD3 UR4, UPT, UPT, UR47, -0x1, URZ ;  /* 0xffffffff2f047890 */ /* 0x000fe4000fffe0ff */
[----:B------:R-:W-:-:S03]  /*1730*/  UIADD3 UR55, UPT, UPT, UR53, -UR47, URZ ;  /* 0x8000002f35377290 */ /* 0x000fc6000fffe0ff */
[----:B------:R-:W-:-:S04]  /*1740*/  @UP2 UIADD3 UR4, UPT, UPT, UR47, URZ, URZ ;  /* 0x000000ff2f042290 */ /* 0x000fc8000fffe0ff */
[----:B------:R-:W-:Y:S02]  /*1750*/  UIADD3 UR45, UPT, UPT, UR4, 0x1, URZ ;  /* 0x00000001042d7890 */ /* 0x000fe4000fffe0ff */
[----:B--2-4-:R-:W-:-:S12]  /*1760*/  UIADD3 UR54, UPT, UPT, -UR4, URZ, URZ ;  /* 0x000000ff04367290 */ /* 0x014fd8000fffe1ff */
.L_x_46:
[----:B------:R-:W-:Y:S01]  /*1770*/  UISETP.NE.AND UP0, UPT, UR46, URZ, UPT ;  /* 0x000000ff2e00728c */ /* 0x000fe2000bf05270 */
[----:B------:R-:W1:Y:S08]  /*1780*/  S2UR UR46, SR_CgaCtaId ;  /* 0x00000000002e79c3 */ /* 0x000e700000008800 */
[----:B------:R-:W-:Y:S05]  /*1790*/  BRA.U UP0, `(.L_x_23) ;  /* 0x0000000100347547 */ /* 0x000fea000b800000 */
[----:B------:R-:W2:Y:S01]  /*17a0*/  S2R R2, SR_CgaCtaId ;  /* 0x0000000000027919 */ /* 0x000ea20000008800 */
[----:B------:R-:W-:-:S04]  /*17b0*/  MOV R3, 0x400 ;  /* 0x0000040000037802 */ /* 0x000fc80000000f00 */
[----:B--2---:R-:W-:Y:S02]  /*17c0*/  LEA R3, R2, R3, 0x18 ;  /* 0x0000000302037211 */ /* 0x004fe400078ec0ff */
[----:B------:R-:W-:-:S03]  /*17d0*/  SHF.L.U32 R2, R8, 0x1f, RZ ;  /* 0x0000001f08027819 */ /* 0x000fc600000006ff */
[----:B------:R-:W-:-:S04]  /*17e0*/  IMAD R3, R10, 0x8, R3 ;  /* 0x000000080a037824 */ /* 0x000fc800078e0203 */
[----:B------:R-:W2:Y:S02]  /*17f0*/  SYNCS.PHASECHK.TRANS64.TRYWAIT P0, [R3+URZ+0xe0], R2 ;  /* 0x0000e002030075a7 */ /* 0x000ea400080011ff */
[----:B--2---:R-:W-:Y:S05]  /*1800*/  @!P0 BRA `(.L_x_24) ;  /* 0x00000078007c8947 */ /* 0x004fea0003800000 */
.L_x_151:
[----:B------:R-:W-:Y:S01]  /*1810*/  VIADD R10, R10, 0x1 ;  /* 0x000000010a0a7836 */ /* 0x000fe20000000000 */
[----:B------:R2:W-:Y:S04]  /*1820*/  SYNCS.ARRIVE.TRANS64.A1T0 RZ, [R3+URZ+0xd0], RZ ;  /* 0x0000d0ff03ff79a7 */ /* 0x0005e800081000ff */
[----:B------:R-:W-:-:S04]  /*1830*/  ISETP.NE.AND P0, PT, R10, 0x2, PT ;  /* 0x000000020a00780c */ /* 0x000fc80003f05270 */
[----:B------:R-:W-:Y:S02]  /*1840*/  SEL R10, R10, RZ, P0 ;  /* 0x000000ff0a0a7207 */ /* 0x000fe40000000000 */
[----:B--2---:R-:W-:-:S04]  /*1850*/  SEL R3, RZ, 0x1, P0 ;  /* 0x00000001ff037807 */ /* 0x004fc80000000000 */
[----:B------:R-:W-:-:S07]  /*1860*/  LOP3.LUT R8, R8, R3, RZ, 0x3c, !PT ;  /* 0x0000000308087212 */ /* 0x000fce00078e3cff */
.L_x_23:
[----:B------:R-:W-:Y:S01]  /*1870*/  UMOV UR21, 0x400 ;  /* 0x0000040000157882 */ /* 0x000fe20000000000 */
[----:B------:R-:W-:Y:S01]  /*1880*/  LEA.HI R3, R21, R21, RZ, 0x1 ;  /* 0x0000001515037211 */ /* 0x000fe200078f08ff */
[----:B-1----:R-:W-:Y:S01]  /*1890*/  ULEA UR21, UR46, UR21, 0x18 ;  /* 0x000000152e157291 */ /* 0x002fe2000f8ec0ff */
[----:B------:R-:W-:Y:S01]  /*18a0*/  SHF.L.U32 R2, R15, 0x1f, RZ ;  /* 0x0000001f0f027819 */ /* 0x000fe200000006ff */
[----:B------:R-:W-:Y:S01]  /*18b0*/  UISETP.GE.U32.AND UP0, UPT, UR61, 0xff, UPT ;  /* 0x000000ff3d00788c */ /* 0x000fe2000bf06070 */
[----:B------:R-:W-:Y:S01]  /*18c0*/  R2UR UR5, R20 ;  /* 0x00000000140572ca */ /* 0x000fe200000e0000 */
[----:B------:R-:W-:Y:S01]  /*18d0*/  ULEA UR4, UR23, UR21, 0x3 ;  /* 0x0000001517047291 */ /* 0x000fe2000f8e18ff */
[----:B------:R-:W-:Y:S01]  /*18e0*/  IMAD.SHL.U32 R3, R3, 0x80, RZ ;  /* 0x0000008003037824 */ /* 0x000fe200078e00ff */
[----:B------:R-:W-:Y:S01]  /*18f0*/  R2UR UR59, R16 ;  /* 0x00000000103b72ca */ /* 0x000fe200000e0000 */
[----:B------:R-:W-:Y:S01]  /*1900*/  UMOV UR22, URZ ;  /* 0x000000ff00167c82 */ /* 0x000fe20008000000 */
[----:B------:R-:W-:-:S02]  /*1910*/  R2UR UR27, R17 ;  /* 0x00000000111b72ca */ /* 0x000fc400000e0000 */
[----:B------:R-:W-:-:S03]  /*1920*/  LOP3.LUT R3, R3, 0xffffff00, RZ, 0xc0, !PT ;  /* 0xffffff0003037812 */ /* 0x000fc600078ec0ff */
[----:B------:R1:W2:Y:S01]  /*1930*/  SYNCS.PHASECHK.TRANS64.TRYWAIT P2, [UR4+0x10], R2 ;  /* 0x00001002ff0075a7 */ /* 0x0002a20008041104 */
[----:B------:R-:W-:-:S07]  /*1940*/  R2UR UR4, R3 ;  /* 0x00000000030472ca */ /* 0x000fce00000e0000 */
[----:B------:R-:W-:-:S06]  /*1950*/  ULEA UR27, UR5, UR27, 0x6 ;  /* 0x0000001b051b7291 */ /* 0x000fcc000f8e30ff */
[----:B------:R-:W-:Y:S01]  /*1960*/  ULOP3.LUT UR59, UR4, 0x80, UR59, 0xf8, !UPT ;  /* 0x00000080043b7892 */ /* 0x000fe2000f8ef83b */
[----:B------:R-:W-:Y:S11]  /*1970*/  BRA.U !UP0, `(.L_x_25) ;  /* 0x0000000508587547 */ /* 0x000ff6000b800000 */
[----:B------:R-:W-:Y:S01]  /*1980*/  UMOV UR29, UR54 ;  /* 0x00000036001d7c82 */ /* 0x000fe20008000000 */
[----:B------:R-:W-:Y:S01]  /*1990*/  UMOV UR6, UR23 ;  /* 0x0000001700067c82 */ /* 0x000fe20008000000 */
[----:B------:R-:W-:-:S05]  /*19a0*/  UMOV UR42, 0x40 ;  /* 0x00000040002a7882 */ /* 0x000fca0000000000 */
.L_x_33:
[----:B------:R-:W-:Y:S01]  /*19b0*/  ULEA UR7, UR6, UR21, 0x3 ;  /* 0x0000001506077291 */ /* 0x000fe2000f8e18ff */
[----:B--2---:R-:W-:Y:S01]  /*19c0*/  @P5 MOV R3, 0x28000 ;  /* 0x0002800000035802 */ /* 0x004fe20000000f00 */
[----:B--2-4-:R-:W-:Y:S10]  /*19d0*/  @P2 BRA `(.L_x_26) ;  /* 0x00000000000c2947 */ /* 0x014ff40003800000 */
[----:B------:R-:W-:-:S04]  /*19e0*/  SHF.L.U32 R5, R15, 0x1f, RZ ;  /* 0x0000001f0f057819 */ /* 0x000fc800000006ff */
[----:B------:R-:W2:Y:S02]  /*19f0*/  SYNCS.PHASECHK.TRANS64.TRYWAIT P0, [UR7+0x10], R5 ;  /* 0x00001005ff0075a7 */ /* 0x000ea40008001107 */
[----:B--2---:R-:W-:Y:S05]  /*1a00*/  @!P0 BRA `(.L_x_27) ;  /* 0x0000007800108947 */ /* 0x004fea0003800000 */
.L_x_26:
[----:B------:R2:W-:Y:S01]  /*1a10*/  @P5 SYNCS.ARRIVE.TRANS64 RZ, [UR7], R3 ;  /* 0x00000003ffff59a7 */ /* 0x0005e20008000007 */
[----:B------:R-:W-:Y:S02]  /*1a20*/  ULOP3.LUT UR4, UR37, 0x2, URZ, 0xfc, !UPT ;  /* 0x0000000225047892 */ /* 0x000fe4000f8efcff */
[----:B------:R-:W-:Y:S02]  /*1a30*/  UIADD3 UR29, UPT, UPT, UR29, 0x1, URZ ;  /* 0x000000011d1d7890 */ /* 0x000fe4000fffe0ff */
[----:B------:R-:W-:Y:S02]  /*1a40*/  UISETP.NE.AND UP0, UPT, UR4, 0x2, UPT ;  /* 0x000000020400788c */ /* 0x000fe4000bf05270 */
[----:B------:R-:W-:-:S07]  /*1a50*/  UISETP.NE.AND UP2, UPT, UR29, 0x1, UPT ;  /* 0x000000011d00788c */ /* 0x000fce000bf45270 */
[----:B------:R-:W-:Y:S05]  /*1a60*/  BRA.U UP0, `(.L_x_28) ;  /* 0x0000000100047547 */ /* 0x000fea000b800000 */
[----:B------:R-:W-:Y:S05]  /*1a70*/  BPT.TRAP 0x1 ;  /* 0x000000040000795c */ /* 0x000fea0000300000 */
.L_x_28:
[----:B------:R-:W-:Y:S04]  /*1a80*/  BSSY.RECONVERGENT B0, `(.L_x_29) ;  /* 0x0000003000007945 */ /* 0x000fe80003800200 */
[----:B------:R-:W-:Y:S05]  /*1a90*/  @!P4 BRA `(.L_x_30) ;  /* 0x000000000004c947 */ /* 0x000fea0003800000 */
[----:B------:R-:W-:Y:S05]  /*1aa0*/  BPT.TRAP 0x1 ;  /* 0x000000040000795c */ /* 0x000fea0000300000 */
.L_x_30:
[----:B------:R-:W-:Y:S05]  /*1ab0*/  BSYNC.RECONVERGENT B0 ;  /* 0x0000000000007941 */ /* 0x000fea0003800200 */
.L_x_29:
[----:B------:R-:W-:Y:S01]  /*1ac0*/  UIADD3 UR4, UPT, UPT, UR6, 0x1, URZ ;  /* 0x0000000106047890 */ /* 0x000fe2000fffe0ff */
[----:B------:R-:W-:Y:S01]  /*1ad0*/  BSSY.RECONVERGENT B0, `(.L_x_31) ;  /* 0x000003c000007945 */ /* 0x000fe20003800200 */
[----:B------:R-:W-:Y:S02]  /*1ae0*/  ELECT P0, URZ, PT ;  /* 0x0000000000ff782f */ /* 0x000fe40003800000 */
[----:B------:R-:W-:-:S04]  /*1af0*/  UISETP.NE.AND UP0, UPT, UR4, 0x2, UPT ;  /* 0x000000020400788c */ /* 0x000fc8000bf05270 */
[----:B------:R-:W-:Y:S02]  /*1b00*/  USEL UR5, URZ, 0x1, UP0 ;  /* 0x00000001ff057887 */ /* 0x000fe40008000000 */
[----:B------:R-:W-:-:S04]  /*1b10*/  USEL UR23, UR4, URZ, UP0 ;  /* 0x000000ff04177287 */ /* 0x000fc80008000000 */
[----:B------:R-:W-:Y:S01]  /*1b20*/  ULEA UR4, UR23, UR21, 0x3 ;  /* 0x0000001517047291 */ /* 0x000fe2000f8e18ff */
[----:B------:R-:W-:-:S04]  /*1b30*/  LOP3.LUT R15, R15, UR5, RZ, 0x3c, !PT ;  /* 0x000000050f0f7c12 */ /* 0x000fc8000f8e3cff */
[----:B-1----:R-:W-:-:S04]  /*1b40*/  SHF.L.U32 R2, R15, 0x1f, RZ ;  /* 0x0000001f0f027819 */ /* 0x002fc800000006ff */
[----:B------:R1:W4:Y:S01]  /*1b50*/  SYNCS.PHASECHK.TRANS64.TRYWAIT P2, [UR4+0x10], R2 ;  /* 0x00001002ff0075a7 */ /* 0x0003220008041104 */
[----:B------:R-:W-:Y:S05]  /*1b60*/  @!P0 BRA `(.L_x_32) ;  /* 0x0000000000c88947 */ /* 0x000fea0003800000 */
[----:B------:R-:W-:Y:S02]  /*1b70*/  ULEA UR32, UR6, UR21, 0x10 ;  /* 0x0000001506207291 */ /* 0x000fe4000f8e80ff */
[----:B------:R-:W-:Y:S02]  /*1b80*/  UIADD3 UR4, UP1, UPT, UR38, 0x80, URZ ;  /* 0x0000008026047890 */ /* 0x000fe4000ff3e0ff */
[----:B------:R-:W-:Y:S02]  /*1b90*/  ULEA UR13, UR6, UR21, 0xe ;  /* 0x00000015060d7291 */ /* 0x000fe4000f8e70ff */
[----:B------:R-:W-:Y:S02]  /*1ba0*/  UIADD3 UR14, UP0, UPT, UR38, 0x180, URZ ;  /* 0x00000180260e7890 */ /* 0x000fe4000ff1e0ff */
[----:B------:R-:W-:Y:S02]  /*1bb0*/  UIADD3 UR58, UPT, UPT, UR42, -0x40, URZ ;  /* 0xffffffc02a3a7890 */ /* 0x000fe4000fffe0ff */
[----:B------:R-:W-:-:S02]  /*1bc0*/  ULOP3.LUT UR57, UR7, 0xfefffff8, URZ, 0xc0, !UPT ;  /* 0xfefffff807397892 */ /* 0x000fc4000f8ec0ff */
[----:B------:R-:W-:Y:S02]  /*1bd0*/  UIADD3.X UR5, UPT, UPT, URZ, UR39, URZ, UP1, !UPT ;  /* 0x00000027ff057290 */ /* 0x000fe40008ffe4ff */
[----:B------:R-:W-:Y:S02]  /*1be0*/  UIADD3 UR56, UPT, UPT, UR32, 0x8400, URZ ;  /* 0x0000840020387890 */ /* 0x000fe4000fffe0ff */
[----:B------:R-:W-:Y:S02]  /*1bf0*/  UIADD3 UR50, UPT, UPT, UR42, -0x20, URZ ;  /* 0xffffffe02a327890 */ /* 0x000fe4000fffe0ff */
[----:B------:R-:W-:Y:S02]  /*1c00*/  UIADD3 UR48, UPT, UPT, UR32, 0xc400, URZ ;  /* 0x0000c40020307890 */ /* 0x000fe4000fffe0ff */
[----:B------:R-:W-:Y:S02]  /*1c10*/  UIADD3 UR40, UPT, UPT, UR32, 0x10400, URZ ;  /* 0x0001040020287890 */ /* 0x000fe4000fffe0ff */
[----:B------:R-:W-:-:S02]  /*1c20*/  UIADD3 UR34, UPT, UPT, UR42, 0x20, URZ ;  /* 0x000000202a227890 */ /* 0x000fc4000fffe0ff */
[----:B------:R-:W-:Y:S02]  /*1c30*/  UIADD3 UR32, UPT, UPT, UR32, 0x14400, URZ ;  /* 0x0001440020207890 */ /* 0x000fe4000fffe0ff */
[----:B------:R-:W-:Y:S02]  /*1c40*/  UIADD3.X UR15, UPT, UPT, URZ, UR39, URZ, UP0, !UPT ;  /* 0x00000027ff0f7290 */ /* 0x000fe400087fe4ff */
[----:B------:R-:W-:Y:S02]  /*1c50*/  UIADD3 UR24, UPT, UPT, UR13, 0x28400, URZ ;  /* 0x000284000d187890 */ /* 0x000fe4000fffe0ff */
[----:B------:R-:W-:Y:S01]  /*1c60*/  UIADD3 UR8, UPT, UPT, UR13, 0x29400, URZ ;  /* 0x000294000d087890 */ /* 0x000fe2000fffe0ff */
[----:B------:R-:W-:Y:S01]  /*1c70*/  UMOV UR30, 0x0 ;  /* 0x00000000001e7882 */ /* 0x000fe20000000000 */
[----:B------:R-:W-:Y:S01]  /*1c80*/  UMOV UR31, 0x10000000 ;  /* 0x10000000001f7882 */ /* 0x000fe20000000000 */
[----:B------:R-:W-:Y:S01]  /*1c90*/  UMOV UR51, UR59 ;  /* 0x0000003b00337c82 */ /* 0x000fe20008000000 */
[----:B------:R-:W-:Y:S01]  /*1ca0*/  UMOV UR52, UR60 ;  /* 0x0000003c00347c82 */ /* 0x000fe20008000000 */
[----:B------:R-:W-:Y:S01]  /*1cb0*/  UMOV UR49, UR57 ;  /* 0x0000003900317c82 */ /* 0x000fe20008000000 */
[----:B------:R-:W-:Y:S01]  /*1cc0*/  UMOV UR43, UR59 ;  /* 0x0000003b002b7c82 */ /* 0x000fe20008000000 */
[----:B------:R-:W-:Y:S01]  /*1cd0*/  UMOV UR44, UR60 ;  /* 0x0000003c002c7c82 */ /* 0x000fe20008000000 */
[----:B------:R-:W-:Y:S01]  /*1ce0*/  UMOV UR41, UR57 ;  /* 0x0000003900297c82 */ /* 0x000fe20008000000 */
[----:B------:R-:W-:Y:S01]  /*1cf0*/  UTMALDG.3D.2CTA [UR56], [UR4], desc[UR30] ;  /* 0x00001e38040075b4 */ /* 0x000fe20008211000 */
[----:B------:R-:W-:Y:S01]  /*1d00*/  UMOV UR35, UR59 ;  /* 0x0000003b00237c82 */ /* 0x000fe20008000000 */
        /* <DEDUP_REMOVED lines=10> */
[----:B------:R-:W-:Y:S01]  /*1db0*/  UIADD3 UR16, UPT, UPT, UR13, 0x2a400, URZ ;  /* 0x0002a4000d107890 */ /* 0x000fe2000fffe0ff */
[----:B------:R-:W-:Y:S01]  /*1dc0*/  UMOV UR18, UR42 ;  /* 0x0000002a00127c82 */ /* 0x000fe20008000000 */
[----:B------:R-:W-:Y:S01]  /*1dd0*/  UMOV UR19, UR27 ;  /* 0x0000001b00137c82 */ /* 0x000fe20008000000 */
[----:B------:R-:W-:Y:S01]  /*1de0*/  UTMALDG.3D.2CTA [UR40], [UR4], desc[UR30] ;  /* 0x00001e28040075b4 */ /* 0x000fe20008211000 */
[----:B------:R-:W-:Y:S01]  /*1df0*/  UMOV UR20, UR60 ;  /* 0x0000003c00147c82 */ /* 0x000fe20008000000 */
[----:B------:R-:W-:Y:S01]  /*1e00*/  UMOV UR17, UR57 ;  /* 0x0000003900117c82 */ /* 0x000fe20008000000 */
[----:B------:R-:W-:Y:S01]  /*1e10*/  UTMALDG.3D.2CTA [UR32], [UR4], desc[UR30] ;  /* 0x00001e20040075b4 */ /* 0x000fe20008211000 */
[----:B------:R-:W-:Y:S01]  /*1e20*/  UTMALDG.3D.2CTA [UR24], [UR14], desc[UR30] ;  /* 0x00001e180e0075b4 */ /* 0x000fe20008211000 */
[----:B------:R2:W-:Y:S01]  /*1e30*/  UTMALDG.3D.2CTA [UR8], [UR14], desc[UR30] ;  /* 0x00001e080e0075b4 */ /* 0x0005e20008211000 */
[----:B------:R1:W-:Y:S01]  /*1e40*/  UTMALDG.3D.2CTA [UR16], [UR14], desc[UR30] ;  /* 0x00001e100e0075b4 */ /* 0x0003e20008211000 */
[----:B--2---:R-:W-:Y:S01]  /*1e50*/  UIADD3 UR8, UPT, UPT, UR13, 0x2b400, URZ ;  /* 0x0002b4000d087890 */ /* 0x004fe2000fffe0ff */
[----:B------:R-:W-:-:S08]  /*1e60*/  UMOV UR10, UR34 ;  /* 0x00000022000a7c82 */ /* 0x000fd00008000000 */
[----:B------:R1:W-:Y:S02]  /*1e70*/  UTMALDG.3D.2CTA [UR8], [UR14], desc[UR30] ;  /* 0x00001e080e0075b4 */ /* 0x0003e40008211000 */
[----:B-1----:R-:W-:Y:S01]  /*1e80*/  NOP ;  /* 0x0000000000007918 */ /* 0x002fe20000000000 */
.L_x_32:
[----:B------:R-:W-:Y:S05]  /*1e90*/  BSYNC.RECONVERGENT B0 ;  /* 0x0000000000007941 */ /* 0x000fea0003800200 */
.L_x_31:
[----:B------:R-:W-:Y:S01]  /*1ea0*/  UIADD3 UR42, UPT, UPT, UR42, 0x80, URZ ;  /* 0x000000802a2a7890 */ /* 0x000fe2000fffe0ff */
[----:B------:R-:W-:Y:S01]  /*1eb0*/  UMOV UR6, UR23 ;  /* 0x0000001700067c82 */ /* 0x000fe20008000000 */
[----:B------:R-:W-:Y:S01]  /*1ec0*/  UMOV UR22, UR45 ;  /* 0x0000002d00167c82 */ /* 0x000fe20008000000 */
[----:B------:R-:W-:Y:S09]  /*1ed0*/  BRA.U UP2, `(.L_x_33) ;  /* 0xfffffff902b47547 */ /* 0x000ff2000b83ffff */
.L_x_25:
[----:B------:R-:W-:Y:S01]  /*1ee0*/  ULEA UR4, UR23, UR21, 0x3 ;  /* 0x0000001517047291 */ /* 0x000fe2000f8e18ff */
[----:B-1----:R-:W-:Y:S01]  /*1ef0*/  SHF.L.U32 R2, R15, 0x1f, RZ ;  /* 0x0000001f0f027819 */ /* 0x002fe200000006ff */
[----:B------:R-:W-:Y:S01]  /*1f00*/  @!P1 SYNCS.ARRIVE.TRANS64.A1T0 RZ, [UR21+0x68], RZ ;  /* 0x000068ffffff99a7 */ /* 0x000fe20008100015 */
[----:B------:R-:W-:-:S06]  /*1f10*/  UISETP.GT.AND UP0, UPT, UR53, UR47, UPT ;  /* 0x0000002f3500728c */ /* 0x000fcc000bf04270 */
[----:B------:R1:W1:Y:S03]  /*1f20*/  SYNCS.PHASECHK.TRANS64.TRYWAIT P1, [UR4+0x10], R2 ;  /* 0x00001002ff0075a7 */ /* 0x0002660008021104 */
[----:B------:R-:W-:Y:S05]  /*1f30*/  BRA.U !UP0, `(.L_x_34) ;  /* 0x0000000508507547 */ /* 0x000fea000b800000 */
[----:B------:R-:W-:Y:S01]  /*1f40*/  UIADD3 UR29, UPT, UPT, UR55, UR22, URZ ;  /* 0x00000016371d7290 */ /* 0x000fe2000fffe0ff */
[----:B------:R-:W-:-:S11]  /*1f50*/  UMOV UR6, UR23 ;  /* 0x0000001700067c82 */ /* 0x000fd60008000000 */
.L_x_42:
[----:B------:R-:W-:Y:S01]  /*1f60*/  ULEA UR7, UR6, UR21, 0x3 ;  /* 0x0000001506077291 */ /* 0x000fe2000f8e18ff */
[----:B--2---:R-:W-:Y:S01]  /*1f70*/  @P5 MOV R3, 0x28000 ;  /* 0x0002800000035802 */ /* 0x004fe20000000f00 */
[----:B-1----:R-:W-:Y:S10]  /*1f80*/  @P1 BRA `(.L_x_35) ;  /* 0x00000000000c1947 */ /* 0x002ff40003800000 */
[----:B------:R-:W-:-:S04]  /*1f90*/  SHF.L.U32 R5, R15, 0x1f, RZ ;  /* 0x0000001f0f057819 */ /* 0x000fc800000006ff */
[----:B------:R-:W1:Y:S02]  /*1fa0*/  SYNCS.PHASECHK.TRANS64.TRYWAIT P0, [UR7+0x10], R5 ;  /* 0x00001005ff0075a7 */ /* 0x000e640008001107 */
[----:B-1----:R-:W-:Y:S05]  /*1fb0*/  @!P0 BRA `(.L_x_36) ;  /* 0x0000007000bc8947 */ /* 0x002fea0003800000 */
.L_x_35:
[----:B------:R2:W-:Y:S01]  /*1fc0*/  @P5 SYNCS.ARRIVE.TRANS64 RZ, [UR7], R3 ;  /* 0x00000003ffff59a7 */ /* 0x0005e20008000007 */
[----:B------:R-:W-:-:S04]  /*1fd0*/  ULOP3.LUT UR4, UR37, 0x2, URZ, 0xfc, !UPT ;  /* 0x0000000225047892 */ /* 0x000fc8000f8efcff */
[----:B------:R-:W-:-:S09]  /*1fe0*/  UISETP.NE.AND UP0, UPT, UR4, 0x2, UPT ;  /* 0x000000020400788c */ /* 0x000fd2000bf05270 */
[----:B------:R-:W-:Y:S05]  /*1ff0*/  BRA.U UP0, `(.L_x_37) ;  /* 0x0000000100047547 */ /* 0x000fea000b800000 */
[----:B------:R-:W-:Y:S05]  /*2000*/  BPT.TRAP 0x1 ;  /* 0x000000040000795c */ /* 0x000fea0000300000 */
.L_x_37:
[----:B------:R-:W-:Y:S04]  /*2010*/  BSSY.RECONVERGENT B0, `(.L_x_38) ;  /* 0x0000003000007945 */ /* 0x000fe80003800200 */
[----:B------:R-:W-:Y:S05]  /*2020*/  @!P4 BRA `(.L_x_39) ;  /* 0x000000000004c947 */ /* 0x000fea0003800000 */
[----:B------:R-:W-:Y:S05]  /*2030*/  BPT.TRAP 0x1 ;  /* 0x000000040000795c */ /* 0x000fea0000300000 */
.L_x_39:
[----:B------:R-:W-:Y:S05]  /*2040*/  BSYNC.RECONVERGENT B0 ;  /* 0x0000000000007941 */ /* 0x000fea0003800200 */
.L_x_38:
        /* <DEDUP_REMOVED lines=9> */
[----:B------:R1:W1:Y:S01]  /*20e0*/  SYNCS.PHASECHK.TRANS64.TRYWAIT P1, [UR4+0x10], R2 ;  /* 0x00001002ff0075a7 */ /* 0x0002620008021104 */
[----:B------:R-:W-:Y:S05]  /*20f0*/  @!P0 BRA `(.L_x_41) ;  /* 0x0000000000cc8947 */ /* 0x000fea0003800000 */
[----:B------:R-:W-:Y:S02]  /*2100*/  ULEA UR32, UR6, UR21, 0x10 ;  /* 0x0000001506207291 */ /* 0x000fe4000f8e80ff */
[----:B------:R-:W-:Y:S02]  /*2110*/  UIADD3 UR4, UP1, UPT, UR38, 0x80, URZ ;  /* 0x0000008026047890 */ /* 0x000fe4000ff3e0ff */
[----:B------:R-:W-:Y:S02]  /*2120*/  USHF.L.U32 UR58, UR22, 0x7, URZ ;  /* 0x00000007163a7899 */ /* 0x000fe400080006ff */
[----:B------:R-:W-:Y:S02]  /*2130*/  ULEA UR13, UR6, UR21, 0xe ;  /* 0x00000015060d7291 */ /* 0x000fe4000f8e70ff */
[----:B------:R-:W-:Y:S02]  /*2140*/  UIADD3 UR14, UP0, UPT, UR38, 0x180, URZ ;  /* 0x00000180260e7890 */ /* 0x000fe4000ff1e0ff */
[----:B------:R-:W-:-:S02]  /*2150*/  ULOP3.LUT UR57, UR7, 0xfefffff8, URZ, 0xc0, !UPT ;  /* 0xfefffff807397892 */ /* 0x000fc4000f8ec0ff */
[----:B------:R-:W-:Y:S02]  /*2160*/  UIADD3.X UR5, UPT, UPT, URZ, UR39, URZ, UP1, !UPT ;  /* 0x00000027ff057290 */ /* 0x000fe40008ffe4ff */
[----:B------:R-:W-:Y:S02]  /*2170*/  UIADD3 UR56, UPT, UPT, UR32, 0x8400, URZ ;  /* 0x0000840020387890 */ /* 0x000fe4000fffe0ff */
[----:B------:R-:W-:Y:S02]  /*2180*/  UIADD3 UR50, UPT, UPT, UR58, 0x20, URZ ;  /* 0x000000203a327890 */ /* 0x000fe4000fffe0ff */
[----:B------:R-:W-:Y:S02]  /*2190*/  UIADD3 UR48, UPT, UPT, UR32, 0xc400, URZ ;  /* 0x0000c40020307890 */ /* 0x000fe4000fffe0ff */
[----:B------:R-:W-:Y:S02]  /*21a0*/  UIADD3 UR42, UPT, UPT, UR58, 0x40, URZ ;  /* 0x000000403a2a7890 */ /* 0x000fe4000fffe0ff */
[----:B------:R-:W-:-:S02]  /*21b0*/  UIADD3 UR40, UPT, UPT, UR32, 0x10400, URZ ;  /* 0x0001040020287890 */ /* 0x000fc4000fffe0ff */
[----:B------:R-:W-:Y:S02]  /*21c0*/  UIADD3 UR34, UPT, UPT, UR58, 0x60, URZ ;  /* 0x000000603a227890 */ /* 0x000fe4000fffe0ff */
        /* <DEDUP_REMOVED lines=37> */
[----:B--2---:R-:W-:Y:S01]  /*2420*/  NOP ;  /* 0x0000000000007918 */ /* 0x004fe20000000000 */
.L_x_41:
[----:B-1----:R-:W-:Y:S05]  /*2430*/  BSYNC.RECONVERGENT B0 ;  /* 0x0000000000007941 */ /* 0x002fea0003800200 */
.L_x_40:
[----:B------:R-:W-:Y:S01]  /*2440*/  UIADD3 UR22, UPT, UPT, UR22, 0x1, URZ ;  /* 0x0000000116167890 */ /* 0x000fe2000fffe0ff */
[----:B------:R-:W-:-:S03]  /*2450*/  UMOV UR6, UR23 ;  /* 0x0000001700067c82 */ /* 0x000fc60008000000 */
[----:B------:R-:W-:-:S09]  /*2460*/  UISETP.NE.AND UP0, UPT, UR22, UR29, UPT ;  /* 0x0000001d1600728c */ /* 0x000fd2000bf05270 */
[----:B------:R-:W-:Y:S05]  /*2470*/  BRA.U UP0, `(.L_x_42) ;  /* 0xfffffff900b87547 */ /* 0x000fea000b83ffff */
.L_x_34:
[----:B-1----:R-:W-:Y:S01]  /*2480*/  LEA R2, R14, UR21, 0x3 ;  /* 0x000000150e027c11 */ /* 0x002fe2000f8e18ff */
[----:B------:R-:W-:Y:S01]  /*2490*/  NOP ;  /* 0x0000000000007918 */ /* 0x000fe20000000000 */
[----:B--2---:R-:W-:Y:S02]  /*24a0*/  SHF.L.U32 R3, R12, 0x1f, RZ ;  /* 0x0000001f0c037819 */ /* 0x004fe400000006ff */
[----:B------:R-:W-:Y:S02]  /*24b0*/  LEA R4, R14, UR21, 0x4 ;  /* 0x000000150e047c11 */ /* 0x000fe4000f8e20ff */
[----:B------:R-:W1:Y:S02]  /*24c0*/  SYNCS.PHASECHK.TRANS64.TRYWAIT P0, [R2+URZ+0x70], R3 ;  /* 0x00007003020075a7 */ /* 0x000e6400080011ff */
[----:B-1----:R-:W-:Y:S05]  /*24d0*/  @!P0 BRA `(.L_x_43) ;  /* 0x0000006c008c8947 */ /* 0x002fea0003800000 */
.L_x_154:
[----:B------:R-:W4:Y:S01]  /*24e0*/  LDS.128 R4, [R4+0x100] ;  /* 0x0001000004047984 */ /* 0x000f220000000c00 */
[----:B------:R-:W-:Y:S01]  /*24f0*/  ISETP.GE.AND P0, PT, R26, 0x1, PT ;  /* 0x000000011a00780c */ /* 0x000fe20003f06270 */
[----:B-1----:R-:W-:Y:S01]  /*2500*/  VIADD R2, R2, 0x80 ;  /* 0x0000008002027836 */ /* 0x002fe20000000000 */
[----:B------:R-:W-:Y:S01]  /*2510*/  @!PT LDS RZ, [RZ] ;  /* 0x00000000fffff984 */ /* 0x000fe20000000800 */
[----:B------:R-:W-:Y:S01]  /*2520*/  @!PT LDS RZ, [RZ] ;  /* 0x00000000fffff984 */ /* 0x000fe20000000800 */
[----:B------:R-:W-:Y:S01]  /*2530*/  @!PT LDS RZ, [RZ] ;  /* 0x00000000fffff984 */ /* 0x000fe20000000800 */
[----:B------:R-:W-:Y:S01]  /*2540*/  @!PT LDS RZ, [RZ] ;  /* 0x00000000fffff984 */ /* 0x000fe20000000800 */
[----:B------:R1:W-:Y:S06]  /*2550*/  MEMBAR.ALL.CTA ;  /* 0x0000000000007992 */ /* 0x0003ec0000008000 */
[----:B-1----:R-:W1:Y:S01]  /*2560*/  FENCE.VIEW.ASYNC.S ;  /* 0x00000000000073c6 */ /* 0x002e620000000000 */
[----:B------:R-:W-:-:S04]  /*2570*/  PRMT R2, RZ, 0x654, R2 ;  /* 0x00000654ff027816 */ /* 0x000fc80000000002 */
[----:B-1----:R1:W-:Y:S01]  /*2580*/  SYNCS.ARRIVE.TRANS64.RED.A1T0 RZ, [R2+URZ], RZ ;  /* 0x000000ff02ff79a7 */ /* 0x0023e200081004ff */
[----:B----4-:R-:W-:-:S13]  /*2590*/  LOP3.LUT P2, RZ, R6, 0x1, RZ, 0xc0, !PT ;  /* 0x0000000106ff7812 */ /* 0x010fda000784c0ff */
[----:B------:R-:W-:Y:S01]  /*25a0*/  @P2 SHF.R.U32.HI R3, RZ, 0x10, R5 ;  /* 0x00000010ff032819 */ /* 0x000fe20000011605 */
[----:B------:R-:W-:Y:S01]  /*25b0*/  VOTEU.ANY UP0, P2 ;  /* 0x0000000000ff7886 */ /* 0x000fe20001000100 */
[----:B------:R-:W-:Y:S02]  /*25c0*/  @P2 MOV R13, R4 ;  /* 0x00000004000d2202 */ /* 0x000fe40000000f00 */
[----:B------:R-:W-:Y:S02]  /*25d0*/  @P2 R2UR.BROADCAST UR4, R3 ;  /* 0x00000000030422ca */ /* 0x000fe400008e0000 */
[----:B------:R-:W-:-:S11]  /*25e0*/  @P2 LOP3.LUT R11, R5, 0xffff, RZ, 0xc0, !PT ;  /* 0x0000ffff050b2812 */ /* 0x000fd600078ec0ff */
[----:B------:R-:W-:Y:S01]  /*25f0*/  @UP0 UMOV UR60, UR4 ;  /* 0x00000004003c0c82 */ /* 0x000fe20008000000 */
[----:B-1----:R-:W-:Y:S05]  /*2600*/  @!P0 BRA `(.L_x_44) ;  /* 0x0000000000b88947 */ /* 0x002fea0003800000 */
[----:B------:R-:W3:Y:S01]  /*2610*/  LDC.64 R4, c[0x0][0xb18] ;  /* 0x0002c600ff047b82 */ /* 0x000ee20000000a00 */
[----:B------:R-:W-:-:S07]  /*2620*/  ISETP.NE.AND P3, PT, R26, 0x1, PT ;  /* 0x000000011a00780c */ /* 0x000fce0003f65270 */
[----:B------:R-:W1:Y:S08]  /*2630*/  LDC.64 R6, c[0x0][0xb10] ;  /* 0x0002c400ff067b82 */ /* 0x000e700000000a00 */
[----:B------:R-:W2:Y:S08]  /*2640*/  LDC R18, c[0x0][0xb20] ;  /* 0x0002c800ff127b82 */ /* 0x000eb00000000800 */
[----:B------:R-:W4:Y:S01]  /*2650*/  LDC R20, c[0x0][0xb0c] ;  /* 0x0002c300ff147b82 */ /* 0x000f220000000800 */
[----:B---3--:R-:W-:Y:S01]  /*2660*/  IMAD.HI.U32 R19, R0, R5, RZ ;  /* 0x0000000500137227 */ /* 0x008fe200078e00ff */
[----:B------:R-:W-:-:S03]  /*2670*/  ISETP.NE.AND P0, PT, R4, 0x1, PT ;  /* 0x000000010400780c */ /* 0x000fc60003f05270 */
[----:B------:R-:W-:-:S03]  /*2680*/  IMAD.HI.U32 R5, R11, R5, RZ ;  /* 0x000000050b057227 */ /* 0x000fc600078e00ff */
[----:B------:R-:W3:Y:S01]  /*2690*/  LDC.64 R2, c[0x0][0xb28] ;  /* 0x0002ca00ff027b82 */ /* 0x000ee20000000a00 */
[----:B-1----:R-:W-:-:S04]  /*26a0*/  IMAD.HI.U32 R22, R9, R6, RZ ;  /* 0x0000000609167227 */ /* 0x002fc800078e00ff */
[----:B------:R-:W-:Y:S01]  /*26b0*/  IMAD.HI.U32 R24, R13, R6, RZ ;  /* 0x000000060d187227 */ /* 0x000fe200078e00ff */
[----:B------:R-:W-:Y:S02]  /*26c0*/  SHF.R.U32.HI R22, RZ, R7, R22 ;  /* 0x00000007ff167219 */ /* 0x000fe40000011616 */
[-C--:B--2---:R-:W-:Y:S02]  /*26d0*/  SHF.R.U32.HI R19, RZ, R18.reuse, R19 ;  /* 0x00000012ff137219 */ /* 0x084fe40000011613 */
[----:B------:R-:W-:Y:S02]  /*26e0*/  SHF.R.U32.HI R18, RZ, R18, R5 ;  /* 0x00000012ff127219 */ /* 0x000fe40000011605 */
[----:B------:R-:W-:Y:S02]  /*26f0*/  SEL R19, R0, R19, !P0 ;  /* 0x0000001300137207 */ /* 0x000fe40004000000 */
[----:B------:R-:W-:Y:S02]  /*2700*/  SHF.R.U32.HI R24, RZ, R7, R24 ;  /* 0x00000007ff187219 */ /* 0x000fe40000011618 */
[----:B----4-:R-:W-:-:S02]  /*2710*/  ISETP.NE.AND P1, PT, R20, 0x1, PT ;  /* 0x000000011400780c */ /* 0x010fc40003f25270 */
[----:B------:R-:W-:Y:S02]  /*2720*/  SEL R5, R11, R18, !P0 ;  /* 0x000000120b057207 */ /* 0x000fe40004000000 */
[----:B------:R-:W-:Y:S02]  /*2730*/  SEL R21, R9, R22, !P1 ;  /* 0x0000001609157207 */ /* 0x000fe40004800000 */
[----:B------:R-:W-:Y:S01]  /*2740*/  SEL R7, R13, R24, !P1 ;  /* 0x000000180d077207 */ /* 0x000fe20004800000 */
[----:B---3--:R-:W-:-:S04]  /*2750*/  IMAD.HI.U32 R22, R19, R2, RZ ;  /* 0x0000000213167227 */ /* 0x008fc800078e00ff */
[----:B------:R-:W-:Y:S01]  /*2760*/  IMAD.HI.U32 R6, R21, R2, RZ ;  /* 0x0000000215067227 */ /* 0x000fe200078e00ff */
[----:B------:R-:W-:-:S04]  /*2770*/  @P3 SHF.R.U32.HI R19, RZ, R3, R22 ;  /* 0x00000003ff133219 */ /* 0x000fc80000011616 */
        /* <DEDUP_REMOVED lines=8> */
[----:B------:R-:W-:-:S04]  /*2800*/  @!P0 IMAD.HI.U32 R18, R7, R2, RZ ;  /* 0x0000000207128227 */ /* 0x000fc800078e00ff */
[----:B------:R-:W-:Y:S01]  /*2810*/  IMAD.MOV R2, RZ, RZ, -R6 ;  /* 0x000000ffff027224 */ /* 0x000fe200078e0a06 */
[----:B------:R-:W-:-:S03]  /*2820*/  @!P0 SHF.R.U32.HI R18, RZ, R3, R18 ;  /* 0x00000003ff128219 */ /* 0x000fc60000011612 */
[----:B------:R-:W-:Y:S01]  /*2830*/  IMAD R2, R26, R2, R5 ;  /* 0x000000021a027224 */ /* 0x000fe200078e0205 */
[----:B------:R-:W-:Y:S02]  /*2840*/  @!P0 SEL R3, R7, R18, !P3 ;  /* 0x0000001207038207 */ /* 0x000fe40005800000 */
[----:B------:R-:W-:-:S03]  /*2850*/  IADD3 R18, PT, PT, -R5, RZ, RZ ;  /* 0x000000ff05127210 */ /* 0x000fc60007ffe1ff */
[--C-:B------:R-:W-:Y:S02]  /*2860*/  @!P0 IMAD.IADD R6, R6, 0x1, -R3.reuse ;  /* 0x0000000106068824 */ /* 0x100fe400078e0a03 */
[----:B------:R-:W-:Y:S01]  /*2870*/  @!P0 IMAD R3, R2, R21, R3 ;  /* 0x0000001502038224 */ /* 0x000fe200078e0203 */
[----:B------:R-:W-:Y:S01]  /*2880*/  IADD3 R2, PT, PT, -R7, RZ, RZ ;  /* 0x000000ff07027210 */ /* 0x000fe20007ffe1ff */
[----:B------:R-:W-:Y:S02]  /*2890*/  @!P0 IMAD R5, R26, R6, R7 ;  /* 0x000000061a058224 */ /* 0x000fe400078e0207 */
[----:B------:R-:W-:Y:S02]  /*28a0*/  IMAD R11, R4, R18, R11 ;  /* 0x00000012040b7224 */ /* 0x000fe400078e020b */
[----:B------:R-:W-:Y:S02]  /*28b0*/  @!P0 IMAD.MOV.U32 R7, RZ, RZ, R3 ;  /* 0x000000ffff078224 */ /* 0x000fe400078e0003 */
[----:B------:R-:W-:-:S02]  /*28c0*/  IMAD R2, R20, R2, R13 ;  /* 0x0000000214027224 */ /* 0x000fc400078e020d */
[----:B------:R-:W-:Y:S02]  /*28d0*/  IMAD R11, R5, R4, R11 ;  /* 0x00000004050b7224 */ /* 0x000fe400078e020b */
[----:B------:R-:W-:Y:S02]  /*28e0*/  IMAD R13, R7, R20, R2 ;  /* 0x00000014070d7224 */ /* 0x000fe400078e0202 */
.L_x_44:
[----:B------:R-:W1:Y:S02]  /*28f0*/  LDCU UR4, c[0x0][0xb30] ;  /* 0x00016600ff0477ac */ /* 0x000e640008000800 */
[----:B-1----:R-:W-:-:S09]  /*2900*/  UISETP.NE.AND UP0, UPT, UR4, 0x1, UPT ;  /* 0x000000010400788c */ /* 0x002fd2000bf05270 */
[----:B------:R-:W-:Y:S05]  /*2910*/  BRA.U UP0, `(.L_x_45) ;  /* 0x0000000100407547 */ /* 0x000fea000b800000 */
[----:B------:R-:W1:Y:S08]  /*2920*/  LDC.64 R4, c[0x0][0xb10] ;  /* 0x0002c400ff047b82 */ /* 0x000e700000000a00 */
[----:B------:R-:W2:Y:S08]  /*2930*/  LDC.64 R2, c[0x0][0xb18] ;  /* 0x0002c600ff027b82 */ /* 0x000eb00000000a00 */
[----:B------:R-:W4:Y:S08]  /*2940*/  LDC R6, c[0x0][0xb20] ;  /* 0x0002c800ff067b82 */ /* 0x000f300000000800 */
[----:B------:R-:W3:Y:S01]  /*2950*/  LDC R18, c[0x0][0xb0c] ;  /* 0x0002c300ff127b82 */ /* 0x000ee20000000800 */
[----:B-1----:R-:W-:-:S05]  /*2960*/  IMAD.HI.U32 R4, R13, R4, RZ ;  /* 0x000000040d047227 */ /* 0x002fca00078e00ff */
[----:B------:R-:W-:Y:S01]  /*2970*/  SHF.R.U32.HI R4, RZ, R5, R4 ;  /* 0x00000005ff047219 */ /* 0x000fe20000011604 */
[----:B--2---:R-:W-:Y:S01]  /*2980*/  IMAD.HI.U32 R3, R11, R3, RZ ;  /* 0x000000030b037227 */ /* 0x004fe200078e00ff */
[----:B------:R-:W-:-:S04]  /*2990*/  ISETP.NE.AND P0, PT, R2, 0x1, PT ;  /* 0x000000010200780c */ /* 0x000fc80003f05270 */
[----:B----4-:R-:W-:-:S04]  /*29a0*/  SHF.R.U32.HI R6, RZ, R6, R3 ;  /* 0x00000006ff067219 */ /* 0x010fc80000011603 */
[----:B------:R-:W-:Y:S02]  /*29b0*/  SEL R3, R11, R6, !P0 ;  /* 0x000000060b037207 */ /* 0x000fe40004000000 */
[----:B---3--:R-:W-:-:S04]  /*29c0*/  ISETP.NE.AND P1, PT, R18, 0x1, PT ;  /* 0x000000011200780c */ /* 0x008fc80003f25270 */
[----:B------:R-:W-:-:S05]  /*29d0*/  SEL R4, R13, R4, !P1 ;  /* 0x000000040d047207 */ /* 0x000fca0004800000 */
[----:B------:R-:W-:Y:S02]  /*29e0*/  IMAD.IADD R5, R3, 0x1, -R4 ;  /* 0x0000000103057824 */ /* 0x000fe400078e0a04 */
[----:B------:R-:W-:Y:S02]  /*29f0*/  IMAD.IADD R3, R4, 0x1, -R3 ;  /* 0x0000000104037824 */ /* 0x000fe400078e0a03 */
[----:B------:R-:W-:Y:S02]  /*2a00*/  IMAD R13, R5, R18, R13 ;  /* 0x00000012050d7224 */ /* 0x000fe400078e020d */
[----:B------:R-:W-:-:S07]  /*2a10*/  IMAD R11, R3, R2, R11 ;  /* 0x00000002030b7224 */ /* 0x000fce00078e020b */
.L_x_45:
[----:B------:R-:W-:Y:S01]  /*2a20*/  VIADD R14, R14, 0x1 ;  /* 0x000000010e0e7836 */ /* 0x000fe20000000000 */
[----:B------:R-:W-:Y:S01]  /*2a30*/  PLOP3.LUT P1, PT, PT, PT, PT, 0x80, 0x8 ;  /* 0x000000000008781c */ /* 0x000fe20003f2f070 */
[----:B------:R-:W-:Y:S02]  /*2a40*/  IMAD.IADD R21, R13, 0x1, R68 ;  /* 0x000000010d157824 */ /* 0x000fe400078e0244 */
[----:B------:R-:W-:Y:S01]  /*2a50*/  IMAD.IADD R20, R11, 0x1, R66 ;  /* 0x000000010b147824 */ /* 0x000fe200078e0242 */
[----:B------:R-:W-:-:S04]  /*2a60*/  ISETP.NE.AND P0, PT, R14, 0x2, PT ;  /* 0x000000020e00780c */ /* 0x000fc80003f05270 */
[----:B------:R-:W-:Y:S02]  /*2a70*/  SEL R3, RZ, 0x1, P0 ;  /* 0x00000001ff037807 */ /* 0x000fe40000000000 */
[----:B------:R-:W-:Y:S02]  /*2a80*/  SEL R14, R14, RZ, P0 ;  /* 0x000000ff0e0e7207 */ /* 0x000fe40000000000 */
[----:B------:R-:W-:Y:S01]  /*2a90*/  LOP3.LUT R12, R12, R3, RZ, 0x3c, !PT ;  /* 0x000000030c0c7212 */ /* 0x000fe200078e3cff */
[----:B------:R-:W-:Y:S06]  /*2aa0*/  @P2 BRA `(.L_x_46) ;  /* 0xffffffec00302947 */ /* 0x000fec000383ffff */
[----:B------:R-:W-:Y:S01]  /*2ab0*/  UIADD3 UR21, UPT, UPT, UR21, 0x10, URZ ;  /* 0x0000001015157890 */ /* 0x000fe2000fffe0ff */
[----:B------:R-:W-:-:S03]  /*2ac0*/  SHF.L.U32 R3, R15, 0x1f, RZ ;  /* 0x0000001f0f037819 */ /* 0x000fc600000006ff */
[----:B------:R-:W-:-:S09]  /*2ad0*/  ULEA UR4, UR23, UR21, 0x3 ;  /* 0x0000001517047291 */ /* 0x000fd2000f8e18ff */
[----:B------:R-:W1:Y:S02]  /*2ae0*/  SYNCS.PHASECHK.TRANS64.TRYWAIT P0, [UR4], R3 ;  /* 0x00000003ff0075a7 */ /* 0x000e640008001104 */
[----:B-1----:R-:W-:Y:S05]  /*2af0*/  @!P0 BRA `(.L_x_47) ;  /* 0x0000006800188947 */ /* 0x002fea0003800000 */
.L_x_156:
[----:B------:R-:W-:-:S04]  /*2b00*/  UIADD3 UR4, UPT, UPT, UR23, 0x1, URZ ;  /* 0x0000000117047890 */ /* 0x000fc8000fffe0ff */
[----:B------:R-:W-:-:S04]  /*2b10*/  UISETP.NE.AND UP0, UPT, UR4, 0x2, UPT ;  /* 0x000000020400788c */ /* 0x000fc8000bf05270 */
[----:B------:R-:W-:Y:S02]  /*2b20*/  USEL UR5, URZ, 0x1, UP0 ;  /* 0x00000001ff057887 */ /* 0x000fe40008000000 */
[----:B------:R-:W-:-:S04]  /*2b30*/  USEL UR4, UR4, URZ, UP0 ;  /* 0x000000ff04047287 */ /* 0x000fc80008000000 */
[----:B------:R-:W-:Y:S01]  /*2b40*/  ULEA UR4, UR4, UR21, 0x3 ;  /* 0x0000001504047291 */ /* 0x000fe2000f8e18ff */
[----:B-1----:R-:W-:-:S04]  /*2b50*/  LOP3.LUT R3, R15, UR5, RZ, 0x3c, !PT ;  /* 0x000000050f037c12 */ /* 0x002fc8000f8e3cff */
[----:B------:R-:W-:Y:S01]  /*2b60*/  SHF.L.U32 R3, R3, 0x1f, RZ ;  /* 0x0000001f03037819 */ /* 0x000fe200000006ff */
[----:B---3--:R-:W-:-:S07]  /*2b70*/  IMAD.U32 R0, RZ, RZ, UR4 ;  /* 0x00000004ff007e24 */ /* 0x008fce000f8e00ff */
.L_x_48:
[----:B-1----:R1:W2:Y:S02]  /*2b80*/  SYNCS.PHASECHK.TRANS64.TRYWAIT P0, [R0+URZ], R3 ;  /* 0x00000003000075a7 */ /* 0x0022a400080011ff */
[----:B--2---:R-:W-:Y:S05]  /*2b90*/  @!P0 NANOSLEEP.SYNCS 0x989680 ;  /* 0x009896800000895d */ /* 0x004fea0003900000 */
[----:B------:R-:W2:Y:S02]  /*2ba0*/  @!P0 SYNCS.PHASECHK.TRANS64 P0, [R0+URZ], R3 ;  /* 0x00000003000085a7 */ /* 0x000ea400080010ff */
[----:B--2---:R-:W-:Y:S05]  /*2bb0*/  @P0 EXIT ;  /* 0x000000000000094d */ /* 0x004fea0003800000 */
[----:B------:R-:W-:Y:S05]  /*2bc0*/  BRA `(.L_x_48) ;  /* 0xfffffffc00ec7947 */ /* 0x000fea000383ffff */
.L_x_22:
[----:B------:R-:W-:-:S04]  /*2bd0*/  UISETP.NE.AND UP1, UPT, UR46, URZ, UPT ;  /* 0x000000ff2e00728c */ /* 0x000fc8000bf25270 */
[----:B------:R-:W-:-:S09]  /*2be0*/  UISETP.NE.OR UP1, UPT, UR10, 0x1, UP1 ;  /* 0x000000010a00788c */ /* 0x000fd20008f25670 */
[----:B------:R-:W-:Y:S05]  /*2bf0*/  BRA.U UP1, `(.L_x_49) ;  /* 0x00000005014c7547 */ /* 0x000fea000b800000 */
[----:B------:R-:W-:Y:S01]  /*2c00*/  HFMA2 R11, -RZ, RZ, 0, 0 ;  /* 0x00000000ff0b7431 */ /* 0x000fe200000001ff */
[----:B------:R-:W-:Y:S01]  /*2c10*/  ISETP.GE.U32.AND P2, PT, R10, 0x2, PT ;  /* 0x000000020a00780c */ /* 0x000fe20003f46070 */
[----:B------:R-:W-:Y:S01]  /*2c20*/  IMAD.MOV.U32 R12, RZ, RZ, 0x1 ;  /* 0x00000001ff0c7424 */ /* 0x000fe200078e00ff */
[----:B------:R-:W-:Y:S01]  /*2c30*/  CS2R R8, SRZ ;  /* 0x0000000000087805 */ /* 0x000fe2000001ff00 */
[----:B------:R-:W-:Y:S01]  /*2c40*/  IMAD.MOV.U32 R3, RZ, RZ, RZ ;  /* 0x000000ffff037224 */ /* 0x000fe200078e00ff */
[----:B------:R-:W-:Y:S01]  /*2c50*/  UMOV UR6, 0x400 ;  /* 0x0000040000067882 */ /* 0x000fe20000000000 */
[----:B------:R-:W-:Y:S01]  /*2c60*/  UMOV UR5, URZ ;  /* 0x000000ff00057c82 */ /* 0x000fe20008000000 */
[----:B------:R-:W-:-:S12]  /*2c70*/  ULEA UR6, UR46, UR6, 0x18 ;  /* 0x000000062e067291 */ /* 0x000fd8000f8ec0ff */
.L_x_53:
[----:B------:R-:W-:Y:S02]  /*2c80*/  LEA R0, R3, UR6, 0x3 ;  /* 0x0000000603007c11 */ /* 0x000fe4000f8e18ff */
[----:B------:R-:W-:-:S03]  /*2c90*/  SHF.L.U32 R5, R8, 0x1f, RZ ;  /* 0x0000001f08057819 */ /* 0x000fc600000006ff */
[----:B------:R-:W-:Y:S01]  /*2ca0*/  VIADD R4, R0, 0xe0 ;  /* 0x000000e000047836 */ /* 0x000fe20000000000 */
[----:B------:R-:W1:Y:S02]  /*2cb0*/  SYNCS.PHASECHK.TRANS64.TRYWAIT P0, [R0+URZ+0xd0], R5 ;  /* 0x0000d005000075a7 */ /* 0x000e6400080011ff */
[----:B-1----:R-:W-:Y:S05]  /*2cc0*/  @!P0 BRA `(.L_x_50) ;  /* 0x0000006400bc8947 */ /* 0x002fea0003800000 */
.L_x_157:
[----:B------:R-:W-:Y:S01]  /*2cd0*/  ULEA UR4, UR5, UR6, 0x3 ;  /* 0x0000000605047291 */ /* 0x000fe2000f8e18ff */
[----:B------:R-:W-:Y:S01]  /*2ce0*/  PRMT R4, RZ, 0x654, R4 ;  /* 0x00000654ff047816 */ /* 0x000fe20000000004 */
[----:B-1----:R-:W-:Y:S01]  /*2cf0*/  @!P2 IMAD.MOV.U32 R5, RZ, RZ, 0x10 ;  /* 0x00000010ff05a424 */ /* 0x002fe200078e00ff */
[----:B------:R-:W-:Y:S01]  /*2d00*/  SHF.L.U32 R7, R12, 0x1f, RZ ;  /* 0x0000001f0c077819 */ /* 0x000fe200000006ff */
[----:B------:R-:W-:Y:S01]  /*2d10*/  UIADD3 UR7, UPT, UPT, UR4, 0x70, URZ ;  /* 0x0000007004077890 */ /* 0x000fe2000fffe0ff */
[----:B------:R1:W-:Y:S05]  /*2d20*/  SYNCS.ARRIVE.TRANS64.RED.A1T0 RZ, [R4+URZ], RZ ;  /* 0x000000ff04ff79a7 */ /* 0x0003ea00081004ff */
[----:B------:R-:W-:Y:S01]  /*2d30*/  IMAD.U32 R13, RZ, RZ, UR7 ;  /* 0x00000007ff0d7e24 */ /* 0x000fe2000f8e00ff */
[----:B------:R-:W2:Y:S04]  /*2d40*/  SYNCS.PHASECHK.TRANS64.TRYWAIT P0, [UR4+0x80], R7 ;  /* 0x00008007ff0075a7 */ /* 0x000ea80008001104 */
[----:B------:R-:W-:Y:S01]  /*2d50*/  PRMT R13, R10, 0x654, R13 ;  /* 0x000006540a0d7816 */ /* 0x000fe2000000000d */
[----:B-12---:R-:W-:Y:S06]  /*2d60*/  @!P0 BRA `(.L_x_51) ;  /* 0x0000006400a88947 */ /* 0x006fec0003800000 */
.L_x_159:
[----:B------:R-:W-:Y:S01]  /*2d70*/  ULEA UR8, UR5, UR6, 0x4 ;  /* 0x0000000605087291 */ /* 0x000fe2000f8e20ff */
[----:B------:R-:W-:Y:S01]  /*2d80*/  SEL R2, R13, R2, !P2 ;  /* 0x000000020d027207 */ /* 0x000fe20005000000 */
[----:B------:R-:W-:Y:S01]  /*2d90*/  UIADD3 UR9, UPT, UPT, UR4, 0x70, URZ ;  /* 0x0000007004097890 */ /* 0x000fe2000fffe0ff */
[----:B-1----:R-:W-:Y:S01]  /*2da0*/  LEA R0, R11, UR6, 0x3 ;  /* 0x000000060b007c11 */ /* 0x002fe2000f8e18ff */
[----:B------:R-:W-:Y:S01]  /*2db0*/  UIADD3 UR8, UPT, UPT, UR8, 0x100, URZ ;  /* 0x0000010008087890 */ /* 0x000fe2000fffe0ff */
[----:B------:R1:W-:Y:S01]  /*2dc0*/  @!P2 SYNCS.ARRIVE.TRANS64.RED RZ, [R2+URZ], R5 ;  /* 0x0000000502ffa9a7 */ /* 0x0003e200080004ff */
[----:B------:R-:W-:Y:S01]  /*2dd0*/  UIADD3 UR4, UPT, UPT, UR5, 0x1, URZ ;  /* 0x0000000105047890 */ /* 0x000fe2000fffe0ff */
[----:B------:R-:W-:-:S03]  /*2de0*/  VIADD R3, R3, 0x1 ;  /* 0x0000000103037836 */ /* 0x000fc60000000000 */
[----:B------:R-:W-:Y:S02]  /*2df0*/  UISETP.NE.AND UP0, UPT, UR4, 0x2, UPT ;  /* 0x000000020400788c */ /* 0x000fe4000bf05270 */
[----:B------:R-:W-:Y:S01]  /*2e00*/  ISETP.NE.AND P0, PT, R3, 0x2, PT ;  /* 0x000000020300780c */ /* 0x000fe20003f05270 */
[----:B------:R-:W-:Y:S06]  /*2e10*/  UGETNEXTWORKID.BROADCAST [UR8], [UR9] ;  /* 0x00000000080073ca */ /* 0x000fec0008000100 */
[----:B------:R-:W-:Y:S02]  /*2e20*/  USEL UR7, URZ, 0x1, UP0 ;  /* 0x00000001ff077887 */ /* 0x000fe40008000000 */
[----:B------:R-:W-:-:S04]  /*2e30*/  USEL UR5, UR4, URZ, UP0 ;  /* 0x000000ff04057287 */ /* 0x000fc80008000000 */
[----:B------:R-:W-:Y:S02]  /*2e40*/  LOP3.LUT R12, R12, UR7, RZ, 0x3c, !PT ;  /* 0x000000070c0c7c12 */ /* 0x000fe4000f8e3cff */
[----:B-1----:R-:W-:-:S04]  /*2e50*/  SHF.L.U32 R5, R9, 0x1f, RZ ;  /* 0x0000001f09057819 */ /* 0x002fc800000006ff */
[----:B------:R-:W1:Y:S02]  /*2e60*/  SYNCS.PHASECHK.TRANS64.TRYWAIT P1, [R0+URZ+0x70], R5 ;  /* 0x00007005000075a7 */ /* 0x000e6400080211ff */
[----:B-1----:R-:W-:Y:S05]  /*2e70*/  @!P1 BRA `(.L_x_52) ;  /* 0x00000064007c9947 */ /* 0x002fea0003800000 */
.L_x_160:
[----:B------:R-:W-:Y:S01]  /*2e80*/  LEA R4, R11, UR6, 0x4 ;  /* 0x000000060b047c11 */ /* 0x000fe2000f8e20ff */
[----:B-1----:R-:W-:Y:S01]  /*2e90*/  VIADD R0, R0, 0x80 ;  /* 0x0000008000007836 */ /* 0x002fe20000000000 */
[----:B------:R-:W-:Y:S01]  /*2ea0*/  SEL R3, R3, RZ, P0 ;  /* 0x000000ff03037207 */ /* 0x000fe20000000000 */
[----:B------:R-:W-:-:S03]  /*2eb0*/  VIADD R11, R11, 0x1 ;  /* 0x000000010b0b7836 */ /* 0x000fc60000000000 */
[----:B------:R-:W1:Y:S01]  /*2ec0*/  LDS.128 R4, [R4+0x100] ;  /* 0x0001000004047984 */ /* 0x000e620000000c00 */
[----:B------:R-:W-:Y:S02]  /*2ed0*/  PRMT R0, RZ, 0x654, R0 ;  /* 0x00000654ff007816 */ /* 0x000fe40000000000 */
[C---:B------:R-:W-:Y:S01]  /*2ee0*/  ISETP.NE.AND P1, PT, R11.reuse, 0x2, PT ;  /* 0x000000020b00780c */ /* 0x040fe20003f25270 */
[----:B------:R-:W-:Y:S01]  /*2ef0*/  @!PT LDS RZ, [RZ] ;  /* 0x00000000fffff984 */ /* 0x000fe20000000800 */
[----:B------:R-:W-:Y:S01]  /*2f00*/  @!PT LDS RZ, [RZ] ;  /* 0x00000000fffff984 */ /* 0x000fe20000000800 */
[----:B------:R-:W-:Y:S01]  /*2f10*/  @!PT LDS RZ, [RZ] ;  /* 0x00000000fffff984 */ /* 0x000fe20000000800 */
[----:B------:R-:W-:Y:S01]  /*2f20*/  @!PT LDS RZ, [RZ] ;  /* 0x00000000fffff984 */ /* 0x000fe20000000800 */
[----:B------:R2:W-:Y:S06]  /*2f30*/  MEMBAR.ALL.CTA ;  /* 0x0000000000007992 */ /* 0x0005ec0000008000 */
[----:B--2---:R-:W2:Y:S01]  /*2f40*/  FENCE.VIEW.ASYNC.S ;  /* 0x00000000000073c6 */ /* 0x004ea20000000000 */
[----:B------:R-:W-:Y:S01]  /*2f50*/  SEL R11, R11, RZ, P1 ;  /* 0x000000ff0b0b7207 */ /* 0x000fe20000800000 */
[----:B--2---:R2:W-:Y:S01]  /*2f60*/  SYNCS.ARRIVE.TRANS64.RED.A1T0 RZ, [R0+URZ], RZ ;  /* 0x000000ff00ff79a7 */ /* 0x0045e200081004ff */
[----:B-1----:R-:W-:-:S02]  /*2f70*/  LOP3.LUT P3, RZ, R6, 0x1, RZ, 0xc0, !PT ;  /* 0x0000000106ff7812 */ /* 0x002fc4000786c0ff */
[----:B------:R-:W-:-:S04]  /*2f80*/  SEL R5, RZ, 0x1, P0 ;  /* 0x00000001ff057807 */ /* 0x000fc80000000000 */
[----:B------:R-:W-:Y:S02]  /*2f90*/  LOP3.LUT R8, R8, R5, RZ, 0x3c, !PT ;  /* 0x0000000508087212 */ /* 0x000fe400078e3cff */
[----:B--2---:R-:W-:-:S04]  /*2fa0*/  SEL R0, RZ, 0x1, P1 ;  /* 0x00000001ff007807 */ /* 0x004fc80000800000 */
[----:B------:R-:W-:Y:S01]  /*2fb0*/  LOP3.LUT R9, R9, R0, RZ, 0x3c, !PT ;  /* 0x0000000009097212 */ /* 0x000fe200078e3cff */
[----:B------:R-:W-:Y:S06]  /*2fc0*/  @P3 BRA `(.L_x_53) ;  /* 0xfffffffc002c3947 */ /* 0x000fec000383ffff */
[----:B------:R-:W-:Y:S01]  /*2fd0*/  ULEA UR4, UR5, UR6, 0x3 ;  /* 0x0000000605047291 */ /* 0x000fe2000f8e18ff */
[----:B------:R-:W-:-:S08]  /*2fe0*/  SHF.L.U32 R3, R12, 0x1f, RZ ;  /* 0x0000001f0c037819 */ /* 0x000fd000000006ff */
[----:B------:R-:W1:Y:S02]  /*2ff0*/  SYNCS.PHASECHK.TRANS64 P0, [UR4+0x80], R3 ;  /* 0x00008003ff0075a7 */ /* 0x000e640008001004 */
[----:B-1----:R-:W-:Y:S05]  /*3000*/  @P0 BRA `(.L_x_54) ;  /* 0x0000000000080947 */ /* 0x002fea0003800000 */
[----:B------:R-:W1:Y:S02]  /*3010*/  SYNCS.PHASECHK.TRANS64.TRYWAIT P0, [UR4+0x80], R3 ;  /* 0x00008003ff0075a7 */ /* 0x000e640008001104 */
[----:B-1----:R-:W-:Y:S05]  /*3020*/  @!P0 BRA `(.L_x_55) ;  /* 0x0000006400248947 */ /* 0x002fea0003800000 */
.L_x_54:
[----:B------:R-:W-:-:S04]  /*3030*/  UIADD3 UR7, UPT, UPT, UR5, 0x1, URZ ;  /* 0x0000000105077890 */ /* 0x000fc8000fffe0ff */
[----:B------:R-:W-:-:S04]  /*3040*/  UISETP.NE.AND UP0, UPT, UR7, 0x2, UPT ;  /* 0x000000020700788c */ /* 0x000fc8000bf05270 */
[----:B------:R-:W-:Y:S02]  /*3050*/  USEL UR8, URZ, 0x1, UP0 ;  /* 0x00000001ff087887 */ /* 0x000fe40008000000 */
[----:B------:R-:W-:-:S04]  /*3060*/  USEL UR7, UR7, URZ, UP0 ;  /* 0x000000ff07077287 */ /* 0x000fc80008000000 */
[----:B------:R-:W-:Y:S01]  /*3070*/  ULEA UR7, UR7, UR6, 0x3 ;  /* 0x0000000607077291 */ /* 0x000fe2000f8e18ff */
[----:B-1----:R-:W-:-:S04]  /*3080*/  LOP3.LUT R3, R12, UR8, RZ, 0x3c, !PT ;  /* 0x000000080c037c12 */ /* 0x002fc8000f8e3cff */
[----:B------:R-:W-:-:S04]  /*3090*/  SHF.L.U32 R0, R3, 0x1f, RZ ;  /* 0x0000001f03007819 */ /* 0x000fc800000006ff */
[----:B------:R-:W1:Y:S02]  /*30a0*/  SYNCS.PHASECHK.TRANS64 P0, [UR7+0x80], R0 ;  /* 0x00008000ff0075a7 */ /* 0x000e640008001007 */
[----:B-1----:R-:W-:Y:S05]  /*30b0*/  @P0 EXIT ;  /* 0x000000000000094d */ /* 0x002fea0003800000 */
[----:B------:R-:W-:Y:S02]  /*30c0*/  SHF.L.U32 R3, R3, 0x1f, RZ ;  /* 0x0000001f03037819 */ /* 0x000fe400000006ff */
[----:B------:R-:W-:-:S07]  /*30d0*/  MOV R0, UR7 ;  /* 0x0000000700007c02 */ /* 0x000fce0008000f00 */
.L_x_56:
[----:B-1----:R1:W2:Y:S02]  /*30e0*/  SYNCS.PHASECHK.TRANS64.TRYWAIT P0, [R0+URZ+0x80], R3 ;  /* 0x00008003000075a7 */ /* 0x0022a400080011ff */
[----:B--2---:R-:W-:Y:S05]  /*30f0*/  @!P0 NANOSLEEP.SYNCS 0x989680 ;  /* 0x009896800000895d */ /* 0x004fea0003900000 */
[----:B------:R-:W2:Y:S02]  /*3100*/  @!P0 SYNCS.PHASECHK.TRANS64 P0, [R0+URZ+0x80], R3 ;  /* 0x00008003000085a7 */ /* 0x000ea400080010ff */
[----:B--2---:R-:W-:Y:S05]  /*3110*/  @P0 EXIT ;  /* 0x000000000000094d */ /* 0x004fea0003800000 */
[----:B------:R-:W-:Y:S05]  /*3120*/  BRA `(.L_x_56) ;  /* 0xfffffffc00ec7947 */ /* 0x000fea000383ffff */
.L_x_49:
[----:B------:R-:W-:Y:S05]  /*3130*/  BRA.U UP4, `(.L_x_57) ;  /* 0x0000001904507547 */ /* 0x000fea000b800000 */
[----:B------:R-:W-:Y:S01]  /*3140*/  UMOV UR4, 0x40 ;  /* 0x0000004000047882 */ /* 0x000fe20000000000 */
[----:B------:R-:W-:Y:S01]  /*3150*/  NOP ;  /* 0x0000000000007918 */ /* 0x000fe20000000000 */
[----:B------:R-:W-:Y:S01]  /*3160*/  ULEA UR5, UR46, UR4, 0x18 ;  /* 0x000000042e057291 */ /* 0x000fe2000f8ec0ff */
[----:B------:R-:W-:Y:S02]  /*3170*/  UMOV UR6, 0x400 ;  /* 0x0000040000067882 */ /* 0x000fe40000000000 */
[----:B------:R-:W-:-:S06]  /*3180*/  ULEA UR6, UR46, UR6, 0x18 ;  /* 0x000000062e067291 */ /* 0x000fcc000f8ec0ff */
[----:B------:R-:W1:Y:S02]  /*3190*/  LDS.U8 R2, [UR5+0x1c] ;  /* 0x00001c05ff027984 */ /* 0x000e640008000000 */
[----:B-1----:R-:W-:-:S13]  /*31a0*/  ISETP.NE.AND P0, PT, R2, RZ, PT ;  /* 0x000000ff0200720c */ /* 0x002fda0003f05270 */
[----:B------:R-:W-:Y:S05]  /*31b0*/  @P0 BRA `(.L_x_58) ;  /* 0x0000000400180947 */ /* 0x000fea0003800000 */
[----:B------:R-:W-:Y:S01]  /*31c0*/  R2UR UR4, R12 ;  /* 0x000000000c0472ca */ /* 0x000fe200000e0000 */
[----:B------:R-:W-:-:S12]  /*31d0*/  UIADD3 UR7, UPT, UPT, UR5, 0x8, URZ ;  /* 0x0000000805077890 */ /* 0x000fd8000fffe0ff */
[----:B------:R-:W-:-:S09]  /*31e0*/  UISETP.NE.U32.AND UP0, UPT, UR4, 0x1, UPT ;  /* 0x000000010400788c */ /* 0x000fd2000bf05070 */
[----:B------:R-:W-:Y:S05]  /*31f0*/  BRA.U !UP0, `(.L_x_59) ;  /* 0x0000000108a47547 */ /* 0x000fea000b800000 */
[----:B------:R-:W-:Y:S01]  /*3200*/  ELECT P0, URZ, PT ;  /* 0x0000000000ff782f */ /* 0x000fe20003800000 */
[----:B------:R-:W-:-:S12]  /*3210*/  BSSY B0, `(.L_x_59) ;  /* 0x0000027000007945 */ /* 0x000fd80003800000 */
[----:B------:R-:W-:Y:S05]  /*3220*/  @!P0 BRA `(.L_x_60) ;  /* 0x0000000000948947 */ /* 0x000fea0003800000 */
[----:B------:R-:W-:-:S05]  /*3230*/  UMOV UR4, 0x10 ;  /* 0x0000001000047882 */ /* 0x000fca0000000000 */
[----:B------:R-:W-:Y:S04]  /*3240*/  DEPBAR.LE SB1, 0x36 ;  /* 0x00009d800000791a */ /* 0x000fe80000000000 */
[----:B------:R-:W1:Y:S02]  /*3250*/  UTCATOMSWS.2CTA.FIND_AND_SET.ALIGN UP1, UR4, UR4 ;  /* 0x00000004000475e3 */ /* 0x000e640008220800 */
[----:B-1----:R-:W-:Y:S01]  /*3260*/  MOV R11, UR4 ;  /* 0x00000004000b7c02 */ /* 0x002fe20008000f00 */
[----:B------:R-:W-:Y:S06]  /*3270*/  BRA.U UP1, `(.L_x_61) ;  /* 0x0000000101187547 */ /* 0x000fec000b800000 */
.L_x_62:
[----:B------:R-:W-:Y:S05]  /*3280*/  NANOSLEEP 0x64 ;  /* 0x000000640000795d */ /* 0x000fea0003800000 */
[----:B------:R-:W-:-:S05]  /*3290*/  UMOV UR4, 0x10 ;  /* 0x0000001000047882 */ /* 0x000fca0000000000 */
[----:B------:R-:W-:Y:S04]  /*32a0*/  DEPBAR.LE SB1, 0x36 ;  /* 0x00009d800000791a */ /* 0x000fe80000000000 */
[----:B------:R-:W1:Y:S02]  /*32b0*/  UTCATOMSWS.2CTA.FIND_AND_SET.ALIGN UP1, UR4, UR4 ;  /* 0x00000004000475e3 */ /* 0x000e640008220800 */
[----:B-1----:R-:W-:Y:S01]  /*32c0*/  MOV R11, UR4 ;  /* 0x00000004000b7c02 */ /* 0x002fe20008000f00 */
[----:B------:R-:W-:Y:S05]  /*32d0*/  BRA.U !UP1, `(.L_x_62) ;  /* 0xfffffffd09e87547 */ /* 0x000fea000b83ffff */
.L_x_61:
[----:B------:R-:W1:Y:S01]  /*32e0*/  LDS R5, [UR5+0x10] ;  /* 0x00001005ff057984 */ /* 0x000e620008000800 */
[----:B------:R-:W-:Y:S01]  /*32f0*/  R2UR UR4, R9 ;  /* 0x00000000090472ca */ /* 0x000fe200000e0000 */
[----:B------:R-:W-:-:S04]  /*3300*/  IMAD.U32 R3, RZ, RZ, UR6 ;  /* 0x00000006ff037e24 */ /* 0x000fc8000f8e00ff */
[----:B------:R-:W-:-:S08]  /*3310*/  VIADD R3, R3, 0x120 ;  /* 0x0000012003037836 */ /* 0x000fd00000000000 */
[----:B------:R-:W-:Y:S02]  /*3320*/  MOV R2, UR4 ;  /* 0x0000000400027c02 */ /* 0x000fe40008000f00 */
[----:B-1----:R-:W-:-:S04]  /*3330*/  SHF.L.U32 R5, R5, 0x1f, RZ ;  /* 0x0000001f05057819 */ /* 0x002fc800000006ff */
[----:B------:R-:W1:Y:S02]  /*3340*/  SYNCS.PHASECHK.TRANS64.TRYWAIT P0, [UR5+0x8], R5 ;  /* 0x00000805ff0075a7 */ /* 0x000e640008001105 */
[----:B-1----:R-:W-:Y:S05]  /*3350*/  @P0 BRA `(.L_x_63) ;  /* 0x0000000000080947 */ /* 0x002fea0003800000 */
[----:B------:R-:W1:Y:S02]  /*3360*/  SYNCS.PHASECHK.TRANS64.TRYWAIT P0, [UR5+0x8], R5 ;  /* 0x00000805ff0075a7 */ /* 0x000e640008001105 */
[----:B-1----:R-:W-:Y:S05]  /*3370*/  @!P0 BRA `(.L_x_64) ;  /* 0x0000006000688947 */ /* 0x002fea0003800000 */
.L_x_63:
[----:B------:R-:W-:Y:S01]  /*3380*/  R2UR UR4, R9 ;  /* 0x00000000090472ca */ /* 0x000fe200000e0000 */
[----:B-1----:R-:W-:Y:S02]  /*3390*/  HFMA2 R4, -RZ, RZ, 0, 5.9604644775390625e-08 ;  /* 0x00000001ff047431 */ /* 0x002fe400000001ff */
[----:B------:R-:W-:Y:S01]  /*33a0*/  IMAD.MOV.U32 R6, RZ, RZ, 0xffff ;  /* 0x0000ffffff067424 */ /* 0x000fe200078e00ff */
[----:B------:R-:W-:Y:S01]  /*33b0*/  PRMT R2, R2, 0x654, R3 ;  /* 0x0000065402027816 */ /* 0x000fe20000000003 */
[----:B------:R-:W-:Y:S02]  /*33c0*/  IMAD.MOV.U32 R5, RZ, RZ, 0x4 ;  /* 0x00000004ff057424 */ /* 0x000fe400078e00ff */
[----:B------:R-:W-:Y:S01]  /*33d0*/  IMAD.SHL.U32 R10, R11, 0x20, RZ ;  /* 0x000000200b0a7824 */ /* 0x000fe200078e00ff */
[-C--:B------:R-:W-:Y:S02]  /*33e0*/  SHF.L.U32 R7, R6, R11.reuse, RZ ;  /* 0x0000000b06077219 */ /* 0x080fe400000006ff */
[----:B------:R-:W-:-:S03]  /*33f0*/  SHF.L.U32 R6, R4, R11, RZ ;  /* 0x0000000b04067219 */ /* 0x000fc600000006ff */
[----:B------:R-:W-:-:S06]  /*3400*/  UPRMT UR4, UR4, 0x654, UR7 ;  /* 0x0000065404047896 */ /* 0x000fcc0008000007 */
[----:B------:R-:W-:-:S03]  /*3410*/  MOV R3, UR4 ;  /* 0x0000000400037c02 */ /* 0x000fc60008000f00 */
[----:B------:R1:W-:Y:S01]  /*3420*/  SYNCS.ARRIVE.TRANS64.RED RZ, [UR4], R5 ;  /* 0x00000005ffff79a7 */ /* 0x0003e20008000404 */
[----:B------:R1:W-:Y:S04]  /*3430*/  STS [UR6+0x120], R10 ;  /* 0x0001200aff007988 */ /* 0x0003e80008000806 */
[----:B------:R1:W-:Y:S04]  /*3440*/  STAS [R2.64], R11 ;  /* 0x0000000b02007dbd */ /* 0x0003e8000c0008ff */
[----:B------:R1:W-:Y:S04]  /*3450*/  ATOMS.OR RZ, [UR5+0x14], R7 ;  /* 0x00001407ffff798c */ /* 0x0003e8000b000005 */
[----:B------:R1:W-:Y:S04]  /*3460*/  ATOMS.OR RZ, [UR5+0x18], R6 ;  /* 0x00001806ffff798c */ /* 0x0003e8000b000005 */
[----:B------:R1:W-:Y:S02]  /*3470*/  ATOMS.XOR RZ, [UR5+0x10], R4 ;  /* 0x00001004ffff798c */ /* 0x0003e4000b800005 */
.L_x_60:
[----:B------:R-:W-:Y:S05]  /*3480*/  BSYNC B0 ;  /* 0x0000000000007941 */ /* 0x000fea0003800000 */
.L_x_59:
[----:B------:R-:W-:Y:S05]  /*3490*/  BRA.U UP0, `(.L_x_65) ;  /* 0x0000000100707547 */ /* 0x000fea000b800000 */
[----:B------:R-:W-:-:S03]  /*34a0*/  UMOV UR4, 0xffffffff ;  /* 0xffffffff00047882 */ /* 0x000fc60000000000 */
[----:B------:R-:W-:Y:S05]  /*34b0*/  BRA.DIV UR4, `(.L_x_66) ;  /* 0x0000006204307947 */ /* 0x000fea000b800000 */
[----:B------:R-:W-:-:S13]  /*34c0*/  ELECT P6, URZ, PT ;  /* 0x0000000000ff782f */ /* 0x000fda00038c0000 */
.L_x_164:
[----:B------:R-:W-:Y:S05]  /*34d0*/  @!P6 BRA `(.L_x_65) ;  /* 0x000000000060e947 */ /* 0x000fea0003800000 */
[----:B-1----:R-:W1:Y:S02]  /*34e0*/  LDS R3, [UR5+0x10] ;  /* 0x00001005ff037984 */ /* 0x002e640008000800 */
[----:B-1----:R-:W-:-:S04]  /*34f0*/  SHF.L.U32 R3, R3, 0x1f, RZ ;  /* 0x0000001f03037819 */ /* 0x002fc800000006ff */
[----:B------:R-:W1:Y:S02]  /*3500*/  SYNCS.PHASECHK.TRANS64.TRYWAIT P0, [UR5+0x8], R3 ;  /* 0x00000803ff0075a7 */ /* 0x000e640008001105 */
[----:B-1----:R-:W-:Y:S05]  /*3510*/  @P0 BRA `(.L_x_67) ;  /* 0x0000000000080947 */ /* 0x002fea0003800000 */
[----:B------:R-:W1:Y:S02]  /*3520*/  SYNCS.PHASECHK.TRANS64.TRYWAIT P0, [UR5+0x8], R3 ;  /* 0x00000803ff0075a7 */ /* 0x000e640008001105 */
[----:B-1----:R-:W-:Y:S05]  /*3530*/  @!P0 BRA `(.L_x_68) ;  /* 0x0000006000308947 */ /* 0x002fea0003800000 */
.L_x_67:
[----:B------:R-:W2:Y:S01]  /*3540*/  LDS R5, [UR6+0x120] ;  /* 0x00012006ff057984 */ /* 0x000ea20008000800 */
[----:B------:R-:W-:Y:S01]  /*3550*/  R2UR UR4, R9 ;  /* 0x00000000090472ca */ /* 0x000fe200000e0000 */
[----:B-1----:R-:W-:Y:S02]  /*3560*/  IMAD.MOV.U32 R3, RZ, RZ, 0xffff ;  /* 0x0000ffffff037424 */ /* 0x002fe400078e00ff */
[----:B------:R-:W-:-:S10]  /*3570*/  IMAD.MOV.U32 R2, RZ, RZ, 0x1 ;  /* 0x00000001ff027424 */ /* 0x000fd400078e00ff */
[----:B------:R-:W-:Y:S01]  /*3580*/  UPRMT UR4, UR4, 0x654, UR7 ;  /* 0x0000065404047896 */ /* 0x000fe20008000007 */
[----:B--2---:R-:W-:Y:S01]  /*3590*/  IMAD.SHL.U32 R4, R5, 0x20, RZ ;  /* 0x0000002005047824 */ /* 0x004fe200078e00ff */
[-C--:B------:R-:W-:Y:S02]  /*35a0*/  SHF.L.U32 R3, R3, R5.reuse, RZ ;  /* 0x0000000503037219 */ /* 0x080fe400000006ff */
[----:B------:R-:W-:Y:S02]  /*35b0*/  SHF.L.U32 R5, R2, R5, RZ ;  /* 0x0000000502057219 */ /* 0x000fe400000006ff */
[----:B------:R2:W-:Y:S04]  /*35c0*/  STS [UR6+0x120], R4 ;  /* 0x00012004ff007988 */ /* 0x0005e80008000806 */
[----:B------:R2:W-:Y:S04]  /*35d0*/  ATOMS.OR RZ, [UR5+0x14], R3 ;  /* 0x00001403ffff798c */ /* 0x0005e8000b000005 */
[----:B------:R2:W-:Y:S01]  /*35e0*/  ATOMS.OR RZ, [UR5+0x18], R5 ;  /* 0x00001805ffff798c */ /* 0x0005e2000b000005 */
[----:B------:R-:W-:Y:S03]  /*35f0*/  SYNCS.ARRIVE.TRANS64.RED.A1T0 RZ, [UR4], RZ ;  /* 0x000000ffffff79a7 */ /* 0x000fe60008100404 */
[----:B------:R2:W-:Y:S01]  /*3600*/  ATOMS.XOR RZ, [UR5+0x10], R2 ;  /* 0x00001002ffff798c */ /* 0x0005e2000b800005 */
[----:B------:R-:W-:Y:S05]  /*3610*/  BRA `(.L_x_65) ;  /* 0x0000000000107947 */ /* 0x000fea0003800000 */
.L_x_58:
[----:B------:R-:W-:-:S05]  /*3620*/  MOV R2, 0xffffffff ;  /* 0xffffffff00027802 */ /* 0x000fca0000000f00 */
[----:B------:R1:W-:Y:S02]  /*3630*/  STS [UR6+0x120], R2 ;  /* 0x00012002ff007988 */ /* 0x0003e40008000806 */
[----:B-1----:R-:W-:Y:S02]  /*3640*/  MOV R2, 0x3660 ;  /* 0x0000366000027802 */ /* 0x002fe40000000f00 */
[----:B-----5:R-:W-:Y:S05]  /*3650*/  CALL.REL.NOINC `($__internal_1_$__cuda_sm10x_tcgen05_guardrail_trap_phase_invalid_during_alloc) ;  /* 0x0000006800047944 */ /* 0x020fea0003c00000 */
.L_x_65:
[----:B------:R-:W-:Y:S05]  /*3660*/  WARPSYNC.ALL ;  /* 0x0000000000007948 */ /* 0x000fea0003800000 */
[----:B------:R-:W3:Y:S01]  /*3670*/  S2UR UR4, SR_CgaCtaId ;  /* 0x00000000000479c3 */ /* 0x000ee20000008800 */
[----:B------:R-:W-:Y:S01]  /*3680*/  UMOV UR62, 0x400 ;  /* 0x00000400003e7882 */ /* 0x000fe20000000000 */
[----:B------:R-:W4:Y:S01]  /*3690*/  LDCU UR7, c[0x0][0x38c] ;  /* 0x00007180ff0777ac */ /* 0x000f220008000800 */
[----:B------:R-:W-:Y:S01]  /*36a0*/  LOP3.LUT R0, R0, 0xffff, RZ, 0xc0, !PT ;  /* 0x0000ffff00007812 */ /* 0x000fe200078ec0ff */
[----:B-1----:R-:W-:Y:S01]  /*36b0*/  HFMA2 R10, -RZ, RZ, 0, 0 ;  /* 0x00000000ff0a7431 */ /* 0x002fe200000001ff */
[----:B------:R-:W-:Y:S01]  /*36c0*/  R2UR UR5, R12 ;  /* 0x000000000c0572ca */ /* 0x000fe200000e0000 */
[----:B------:R-:W-:Y:S01]  /*36d0*/  IMAD.MOV.U32 R11, RZ, RZ, 0x1 ;  /* 0x00000001ff0b7424 */ /* 0x000fe200078e00ff */
[----:B------:R-:W-:Y:S01]  /*36e0*/  LOP3.LUT R8, R8, 0xffff, RZ, 0xc0, !PT ;  /* 0x0000ffff08087812 */ /* 0x000fe200078ec0ff */
[----:B------:R-:W-:Y:S01]  /*36f0*/  UMOV UR9, URZ ;  /* 0x000000ff00097c82 */ /* 0x000fe20008000000 */
[----:B------:R-:W-:Y:S01]  /*3700*/  UMOV UR60, URZ ;  /* 0x000000ff003c7c82 */ /* 0x000fe20008000000 */
[----:B------:R-:W-:Y:S01]  /*3710*/  UMOV UR76, 0x0 ;  /* 0x00000000004c7882 */ /* 0x000fe20000000000 */
[----:B------:R-:W-:Y:S01]  /*3720*/  R2UR UR65, R8 ;  /* 0x00000000084172ca */ /* 0x000fe200000e0000 */
[----:B------:R-:W-:Y:S01]  /*3730*/  IMAD.MOV.U32 R8, RZ, RZ, RZ ;  /* 0x000000ffff087224 */ /* 0x000fe200078e00ff */
[----:B------:R-:W-:Y:S01]  /*3740*/  UMOV UR77, 0x10100910 ;  /* 0x10100910004d7882 */ /* 0x000fe20000000000 */
[----:B------:R-:W-:Y:S01]  /*3750*/  UMOV UR74, 0x0 ;  /* 0x00000000004a7882 */ /* 0x000fe20000000000 */
[----:B------:R-:W-:Y:S01]  /*3760*/  UMOV UR75, 0x10100910 ;  /* 0x10100910004b7882 */ /* 0x000fe20000000000 */
[----:B------:R-:W-:Y:S01]  /*3770*/  UMOV UR72, 0x0 ;  /* 0x0000000000487882 */ /* 0x000fe20000000000 */
[----:B------:R-:W-:Y:S01]  /*3780*/  UMOV UR73, 0x10100910 ;  /* 0x1010091000497882 */ /* 0x000fe20000000000 */
[----:B------:R-:W-:-:S02]  /*3790*/  UISETP.NE.AND UP2, UPT, UR5, URZ, UPT ;  /* 0x000000ff0500728c */ /* 0x000fc4000bf45270 */
[----:B----4-:R-:W-:Y:S01]  /*37a0*/  UIADD3 UR7, UPT, UPT, UR7, 0x7f, URZ ;  /* 0x0000007f07077890 */ /* 0x010fe2000fffe0ff */
[----:B------:R-:W-:Y:S01]  /*37b0*/  UMOV UR70, 0x0 ;  /* 0x0000000000467882 */ /* 0x000fe20000000000 */
[----:B------:R-:W-:Y:S01]  /*37c0*/  UMOV UR71, 0x10100910 ;  /* 0x1010091000477882 */ /* 0x000fe20000000000 */
[----:B---3--:R-:W-:Y:S01]  /*37d0*/  ULEA UR62, UR4, UR62, 0x18 ;  /* 0x0000003e043e7291 */ /* 0x008fe2000f8ec0ff */
[----:B------:R-:W-:Y:S02]  /*37e0*/  UMOV UR68, 0x0 ;  /* 0x0000000000447882 */ /* 0x000fe40000000000 */
[----:B------:R-:W-:Y:S01]  /*37f0*/  UMOV UR4, URZ ;  /* 0x000000ff00047c82 */ /* 0x000fe20008000000 */
[----:B------:R-:W-:Y:S01]  /*3800*/  UIADD3 UR6, UPT, UPT, UR62, 0x8400, URZ ;  /* 0x000084003e067890 */ /* 0x000fe2000fffe0ff */
[----:B--2---:R-:W-:Y:S01]  /*3810*/  IMAD.U32 R2, RZ, RZ, UR4 ;  /* 0x00000004ff027e24 */ /* 0x004fe2000f8e00ff */
[----:B------:R-:W-:Y:S02]  /*3820*/  USHF.R.S32.HI UR4, URZ, 0x1f, UR7 ;  /* 0x0000001fff047899 */ /* 0x000fe40008011407 */
[----:B------:R-:W-:-:S02]  /*3830*/  UIADD3 UR5, UPT, UPT, UR62, 0x28400, URZ ;  /* 0x000284003e057890 */ /* 0x000fc4000fffe0ff */
[----:B------:R-:W-:Y:S02]  /*3840*/  ULEA.HI UR4, UR4, UR7, URZ, 0x7 ;  /* 0x0000000704047291 */ /* 0x000fe4000f8f38ff */
[----:B------:R-:W-:Y:S02]  /*3850*/  USHF.R.U32.HI UR6, URZ, 0x4, UR6 ;  /* 0x00000004ff067899 */ /* 0x000fe40008011606 */
[----:B------:R-:W-:Y:S02]  /*3860*/  USHF.R.S32.HI UR8, URZ, 0x7, UR4 ;  /* 0x00000007ff087899 */ /* 0x000fe40008011404 */
[----:B------:R-:W-:Y:S01]  /*3870*/  USHF.R.U32.HI UR5, URZ, 0x4, UR5 ;  /* 0x00000004ff057899 */ /* 0x000fe20008011605 */
[----:B------:R-:W-:Y:S01]  /*3880*/  R2UR UR4, R0 ;  /* 0x00000000000472ca */ /* 0x000fe200000e0000 */
[----:B------:R-:W-:Y:S02]  /*3890*/  UISETP.LT.AND UP0, UPT, UR8, 0x1, UPT ;  /* 0x000000010800788c */ /* 0x000fe4000bf01270 */
[----:B------:R-:W-:Y:S01]  /*38a0*/  ULOP3.LUT UR6, UR6, 0x3fff, URZ, 0xc0, !UPT ;  /* 0x00003fff06067892 */ /* 0x000fe2000f8ec0ff */
[----:B------:R-:W-:Y:S01]  /*38b0*/  IMAD.U32 R13, RZ, RZ, UR8 ;  /* 0x00000008ff0d7e24 */ /* 0x000fe2000f8e00ff */
[----:B------:R-:W-:-:S02]  /*38c0*/  ULOP3.LUT UR67, UR5, 0x3fff, URZ, 0xc0, !UPT ;  /* 0x00003fff05437892 */ /* 0x000fc4000f8ec0ff */
[----:B------:R-:W-:Y:S02]  /*38d0*/  ULOP3.LUT UR66, UR6, 0x10000, URZ, 0xfc, !UPT ;  /* 0x0001000006427892 */ /* 0x000fe4000f8efcff */
[----:B------:R-:W-:Y:S01]  /*38e0*/  ULOP3.LUT UR67, UR67, 0x10000, URZ, 0xfc, !UPT ;  /* 0x0001000043437892 */ /* 0x000fe2000f8efcff */
[----:B------:R-:W-:-:S03]  /*38f0*/  UMOV UR69, 0x10100910 ;  /* 0x1010091000457882 */ /* 0x000fc60000000000 */
[----:B------:R-:W-:Y:S01]  /*3900*/  IMAD.U32 R14, RZ, RZ, UR4 ;  /* 0x00000004ff0e7e24 */ /* 0x000fe2000f8e00ff */
[----:B------:R-:W-:Y:S01]  /*3910*/  NOP ;  /* 0x0000000000007918 */ /* 0x000fe20000000000 */
[----:B------:R-:W-:Y:S06]  /*3920*/  BAR.ARV 0x6, 0xa0 ;  /* 0x0182800000007b1d */ /* 0x000fec0000002000 */
[----:B------:R-:W1:Y:S02]  /*3930*/  LDS R3, [UR62+0x120] ;  /* 0x0001203eff037984 */ /* 0x000e640008000800 */
[----:B-1----:R-:W-:-:S02]  /*3940*/  R2UR UR4, R3 ;  /* 0x00000000030472ca */ /* 0x002fc400000e0000 */
[----:B------:R-:W-:-:S11]  /*3950*/  MOV R3, RZ ;  /* 0x000000ff00037202 */ /* 0x000fd60000000f00 */
[----:B------:R-:W-:Y:S01]  /*3960*/  MOV R16, UR4 ;  /* 0x0000000400107c02 */ /* 0x000fe20008000f00 */
[----:B------:R-:W-:-:S06]  /*3970*/  USEL UR4, UR8, 0x1, !UP0 ;  /* 0x0000000108047887 */ /* 0x000fcc000c000000 */
[----:B------:R-:W-:-:S07]  /*3980*/  IMAD.U32 R15, RZ, RZ, UR4 ;  /* 0x00000004ff0f7e24 */ /* 0x000fce000f8e00ff */
.L_x_76:
[----:B------:R-:W-:Y:S02]  /*3990*/  LEA R0, R10, UR62, 0x3 ;  /* 0x0000003e0a007c11 */ /* 0x000fe4000f8e18ff */
[----:B------:R-:W-:Y:S02]  /*39a0*/  SHF.L.U32 R5, R8, 0x1f, RZ ;  /* 0x0000001f08057819 */ /* 0x000fe400000006ff */
[----:B------:R-:W-:Y:S02]  /*39b0*/  LEA R4, R10, UR62, 0x4 ;  /* 0x0000003e0a047c11 */ /* 0x000fe4000f8e20ff */
[----:B------:R-:W1:Y:S02]  /*39c0*/  SYNCS.PHASECHK.TRANS64.TRYWAIT P0, [R0+URZ+0x70], R5 ;  /* 0x00007005000075a7 */ /* 0x000e6400080011ff */
[----:B-1----:R-:W-:Y:S05]  /*39d0*/  @!P0 BRA `(.L_x_69) ;  /* 0x0000005c00208947 */ /* 0x002fea0003800000 */
.L_x_165:
[----:B-1----:R-:W1:Y:S01]  /*39e0*/  LDS.128 R4, [R4+0x100] ;  /* 0x0001000004047984 */ /* 0x002e620000000c00 */
[----:B------:R-:W-:Y:S02]  /*39f0*/  VIADD R0, R0, 0x80 ;  /* 0x0000008000007836 */ /* 0x000fe40000000000 */
[----:B------:R-:W-:Y:S01]  /*3a00*/  VIADD R10, R10, 0x1 ;  /* 0x000000010a0a7836 */ /* 0x000fe20000000000 */
[----:B------:R-:W-:Y:S01]  /*3a10*/  @!PT LDS RZ, [RZ] ;  /* 0x00000000fffff984 */ /* 0x000fe20000000800 */
[----:B------:R-:W-:Y:S01]  /*3a20*/  @!PT LDS RZ, [RZ] ;  /* 0x00000000fffff984 */ /* 0x000fe20000000800 */
[----:B------:R-:W-:Y:S01]  /*3a30*/  @!PT LDS RZ, [RZ] ;  /* 0x00000000fffff984 */ /* 0x000fe20000000800 */
[----:B------:R-:W-:Y:S01]  /*3a40*/  @!PT LDS RZ, [RZ] ;  /* 0x00000000fffff984 */ /* 0x000fe20000000800 */
[----:B------:R2:W-:Y:S06]  /*3a50*/  MEMBAR.ALL.CTA ;  /* 0x0000000000007992 */ /* 0x0005ec0000008000 */
[----:B--2---:R-:W2:Y:S01]  /*3a60*/  FENCE.VIEW.ASYNC.S ;  /* 0x00000000000073c6 */ /* 0x004ea20000000000 */
[----:B------:R-:W-:-:S04]  /*3a70*/  PRMT R0, RZ, 0x654, R0 ;  /* 0x00000654ff007816 */ /* 0x000fc80000000000 */
[----:B--2---:R2:W-:Y:S01]  /*3a80*/  SYNCS.ARRIVE.TRANS64.RED.A1T0 RZ, [R0+URZ], RZ ;  /* 0x000000ff00ff79a7 */ /* 0x0045e200081004ff */
[----:B-1----:R-:W-:Y:S01]  /*3a90*/  LOP3.LUT P1, RZ, R6, 0x1, RZ, 0xc0, !PT ;  /* 0x0000000106ff7812 */ /* 0x002fe2000782c0ff */
[----:B--2---:R-:W-:-:S12]  /*3aa0*/  BRA.U UP2, `(.L_x_70) ;  /* 0x00000009022c7547 */ /* 0x004fd8000b800000 */
[----:B------:R-:W1:Y:S01]  /*3ab0*/  LDCU UR4, c[0x0][0x38c] ;  /* 0x00007180ff0477ac */ /* 0x000e620008000800 */
[----:B------:R-:W-:Y:S02]  /*3ac0*/  R2UR UR5, R2 ;  /* 0x00000000020572ca */ /* 0x000fe400000e0000 */
[----:B------:R-:W-:Y:S02]  /*3ad0*/  PLOP3.LUT P2, PT, PT, PT, PT, 0x80, 0x8 ;  /* 0x000000000008781c */ /* 0x000fe40003f4f070 */
[----:B------:R-:W-:Y:S02]  /*3ae0*/  SHF.L.U32 R5, R11, 0x1f, RZ ;  /* 0x0000001f0b057819 */ /* 0x000fe400000006ff */
[----:B------:R-:W-:-:S07]  /*3af0*/  R2UR UR6, R16 ;  /* 0x00000000100672ca */ /* 0x000fce00000e0000 */
[----:B------:R-:W-:Y:S02]  /*3b00*/  ULEA UR7, UR5, UR62, 0x3 ;  /* 0x0000003e05077291 */ /* 0x000fe4000f8e18ff */
[----:B-1----:R-:W-:-:S04]  /*3b10*/  UISETP.GE.AND UP0, UPT, UR4, 0x1, UPT ;  /* 0x000000010400788c */ /* 0x002fc8000bf06270 */
[----:B------:R-:W-:Y:S01]  /*3b20*/  IMAD.U32 R4, RZ, RZ, UR7 ;  /* 0x00000007ff047e24 */ /* 0x000fe2000f8e00ff */
[----:B------:R-:W-:Y:S01]  /*3b30*/  ULEA UR8, UR5, UR6, 0x6 ;  /* 0x0000000605087291 */ /* 0x000fe2000f8e30ff */
[----:B------:R-:W-:-:S05]  /*3b40*/  PLOP3.LUT P0, PT, PT, PT, UP0, 0x80, 0x8 ;  /* 0x000000000008781c */ /* 0x000fca0003f0f008 */
[----:B------:R-:W-:-:S08]  /*3b50*/  @UP0 ULEA UR4, UR9, UR62, 0x3 ;  /* 0x0000003e09040291 */ /* 0x000fd0000f8e18ff */
[----:B------:R-:W-:-:S04]  /*3b60*/  @P0 SHF.L.U32 R0, R3, 0x1f, RZ ;  /* 0x0000001f03000819 */ /* 0x000fc800000006ff */
[----:B------:R1:W2:Y:S01]  /*3b70*/  @P0 SYNCS.PHASECHK.TRANS64.TRYWAIT P2, [UR4], R0 ;  /* 0x00000000ff0005a7 */ /* 0x0002a20008041104 */
[----:B------:R-:W3:Y:S02]  /*3b80*/  SYNCS.PHASECHK.TRANS64.TRYWAIT P0, [UR7+0xb0], R5 ;  /* 0x0000b005ff0075a7 */ /* 0x000ee40008001107 */
[----:B-123--:R-:W-:Y:S05]  /*3b90*/  @!P0 BRA `(.L_x_71) ;  /* 0x0000005800c48947 */ /* 0x00efea0003800000 */
.L_x_167:
[----:B------:R-:W-:Y:S01]  /*3ba0*/  UMOV UR64, UR60 ;  /* 0x0000003c00407c82 */ /* 0x000fe20008000000 */
[----:B------:R-:W-:Y:S05]  /*3bb0*/  BRA.U !UP0, `(.L_x_72) ;  /* 0x0000000508d07547 */ /* 0x000fea000b800000 */
[----:B------:R-:W-:Y:S01]  /*3bc0*/  R2UR UR4, R15 ;  /* 0x000000000f0472ca */ /* 0x000fe200000e0000 */
[----:B------:R-:W-:Y:S01]  /*3bd0*/  UPLOP3.LUT UP3, UPT, UPT, UPT, UPT, 0x40, 0x4 ;  /* 0x000000000004789c */ /* 0x000fe20003f6e870 */
[----:B------:R-:W-:Y:S01]  /*3be0*/  R2UR UR61, R13 ;  /* 0x000000000d3d72ca */ /* 0x000fe200000e0000 */
[----:B------:R-:W-:-:S10]  /*3bf0*/  UMOV UR7, UR9 ;  /* 0x0000000900077c82 */ /* 0x000fd40008000000 */
[----:B------:R-:W-:-:S12]  /*3c00*/  UIADD3 UR64, UPT, UPT, UR4, UR60, URZ ;  /* 0x0000003c04407290 */ /* 0x000fd8000fffe0ff */
.L_x_75:
[----:B--2---:R-:W-:Y:S01]  /*3c10*/  ULEA UR5, UR7, UR62, 0x3 ;  /* 0x0000003e07057291 */ /* 0x004fe2000f8e18ff */
[----:B------:R-:W-:Y:S11]  /*3c20*/  @P2 BRA `(.L_x_73) ;  /* 0x00000000000c2947 */ /* 0x000ff60003800000 */
[----:B-1----:R-:W-:Y:S04]  /*3c30*/  SHF.L.U32 R5, R3, 0x1f, RZ ;  /* 0x0000001f03057819 */ /* 0x002fe800000006ff */
[----:B------:R-:W1:Y:S02]  /*3c40*/  SYNCS.PHASECHK.TRANS64.TRYWAIT P0, [UR5], R5 ;  /* 0x00000005ff0075a7 */ /* 0x000e640008001105 */
[----:B-1----:R-:W-:Y:S05]  /*3c50*/  @!P0 BRA `(.L_x_74) ;  /* 0x0000005800b08947 */ /* 0x002fea0003800000 */
.L_x_73:
[----:B------:R-:W-:Y:S01]  /*3c60*/  UISETP.NE.AND UP0, UPT, UR61, 0x1, UPT ;  /* 0x000000013d00788c */ /* 0x000fe2000bf05270 */
[----:B------:R-:W-:Y:S01]  /*3c70*/  PLOP3.LUT P2, PT, PT, PT, PT, 0x80, 0x8 ;  /* 0x000000000008781c */ /* 0x000fe20003f4f070 */
[----:B------:R-:W-:Y:S01]  /*3c80*/  UIADD3 UR9, UPT, UPT, UR7, 0x1, URZ ;  /* 0x0000000107097890 */ /* 0x000fe2000fffe0ff */
[----:B------:R-:W-:Y:S01]  /*3c90*/  MOV.SPILL R6, UR65 ;  /* 0x0000004100067c02 */ /* 0x000fe20009000f00 */
[----:B------:R-:W-:Y:S01]  /*3ca0*/  UIADD3 UR63, UPT, UPT, UR5, 0x10, URZ ;  /* 0x00000010053f7890 */ /* 0x000fe2000fffe0ff */
[----:B-1----:R-:W-:Y:S01]  /*3cb0*/  MOV.SPILL R5, UR64 ;  /* 0x0000004000057c02 */ /* 0x002fe20009000f00 */
[----:B------:R-:W-:Y:S01]  /*3cc0*/  UISETP.NE.AND UP1, UPT, UR9, 0x2, UPT ;  /* 0x000000020900788c */ /* 0x000fe2000bf25270 */
[----:B------:R-:W-:Y:S01]  /*3cd0*/  PLOP3.LUT P0, PT, PT, PT, UP0, 0x80, 0x8 ;  /* 0x000000000008781c */ /* 0x000fe20003f0f008 */
[----:B------:R-:W-:Y:S02]  /*3ce0*/  ULEA UR6, UR7, UR67, 0xa ;  /* 0x0000004307067291 */ /* 0x000fe4000f8e50ff */
[----:B------:R-:W-:Y:S02]  /*3cf0*/  USEL UR5, URZ, 0x1, UP1 ;  /* 0x00000001ff057887 */ /* 0x000fe40008800000 */
[----:B------:R-:W-:Y:S02]  /*3d00*/  USEL UR9, UR9, URZ, UP1 ;  /* 0x000000ff09097287 */ /* 0x000fe40008800000 */
[----:B------:R-:W-:Y:S02]  /*3d10*/  ULEA UR4, UR7, UR66, 0xc ;  /* 0x0000004207047291 */ /* 0x000fe4000f8e60ff */
[----:B------:R-:W-:Y:S01]  /*3d20*/  @UP0 ULEA UR7, UR9, UR62, 0x3 ;  /* 0x0000003e09070291 */ /* 0x000fe2000f8e18ff */
[----:B------:R-:W-:Y:S01]  /*3d30*/  LOP3.LUT R3, R3, UR5, RZ, 0x3c, !PT ;  /* 0x0000000503037c12 */ /* 0x000fe2000f8e3cff */
[----:B------:R-:W-:Y:S02]  /*3d40*/  UIADD3 UR20, UPT, UPT, UR6, 0x2, URZ ;  /* 0x0000000206147890 */ /* 0x000fe4000fffe0ff */
[----:B------:R-:W-:Y:S01]  /*3d50*/  UIADD3 UR18, UPT, UPT, UR4, 0x2, URZ ;  /* 0x0000000204127890 */ /* 0x000fe2000fffe0ff */
[----:B------:R-:W-:Y:S01]  /*3d60*/  @P0 SHF.L.U32 R0, R3, 0x1f, RZ ;  /* 0x0000001f03000819 */ /* 0x000fe200000006ff */
[----:B------:R-:W-:Y:S02]  /*3d70*/  UIADD3 UR16, UPT, UPT, UR6, 0x4, URZ ;  /* 0x0000000406107890 */ /* 0x000fe4000fffe0ff */
[----:B------:R-:W-:Y:S01]  /*3d80*/  UIADD3 UR10, UPT, UPT, UR4, 0x4, URZ ;  /* 0x00000004040a7890 */ /* 0x000fe2000fffe0ff */
[----:B------:R2:W3:Y:S01]  /*3d90*/  @P0 SYNCS.PHASECHK.TRANS64.TRYWAIT P2, [UR7], R0 ;  /* 0x00000000ff0005a7 */ /* 0x0004e20008041107 */
[----:B------:R-:W-:Y:S02]  /*3da0*/  UIADD3 UR14, UPT, UPT, UR6, 0x6, URZ ;  /* 0x00000006060e7890 */ /* 0x000fe4000fffe0ff */
        /* <DEDUP_REMOVED lines=21> */
[----:B------:R-:W-:Y:S01]  /*3f00*/  UIADD3 UR61, UPT, UPT, UR61, -0x1, URZ ;  /* 0xffffffff3d3d7890 */ /* 0x000fe2000fffe0ff */
[----:B------:R-:W-:Y:S01]  /*3f10*/  UMOV UR7, 0x40004040 ;  /* 0x4000404000077882 */ /* 0x000fe20000000000 */
[----:B------:R-:W-:Y:S01]  /*3f20*/  UMOV UR64, 0x0 ;  /* 0x0000000000407882 */ /* 0x000fe20000000000 */
[----:B------:R-:W-:Y:S01]  /*3f30*/  UMOV UR65, 0x10100910 ;  /* 0x1010091000417882 */ /* 0x000fe20000000000 */
[----:B------:R-:W-:Y:S01]  /*3f40*/  UMOV UR5, 0x40004040 ;  /* 0x4000404000057882 */ /* 0x000fe20000000000 */
[----:B------:R-:W-:Y:S01]  /*3f50*/  UMOV UR21, 0x40004040 ;  /* 0x4000404000157882 */ /* 0x000fe20000000000 */
[----:B------:R1:W-:Y:S01]  /*3f60*/  UTCHMMA.2CTA gdesc[UR4], gdesc[UR6], tmem[UR8], tmem[UR64], idesc[UR65], UP3 ;  /* 0x00ff4006040075ea */ /* 0x0003e20009a00008 */
[----:B------:R-:W-:Y:S01]  /*3f70*/  UPLOP3.LUT UP3, UPT, UPT, UPT, UPT, 0x80, 0x8 ;  /* 0x000000000008789c */ /* 0x000fe20003f6f070 */
[----:B------:R-:W-:Y:S01]  /*3f80*/  UMOV UR19, 0x40004040 ;  /* 0x4000404000137882 */ /* 0x000fe20000000000 */
[----:B------:R-:W-:Y:S01]  /*3f90*/  UMOV UR17, 0x40004040 ;  /* 0x4000404000117882 */ /* 0x000fe20000000000 */
[----:B------:R4:W-:Y:S01]  /*3fa0*/  UTCHMMA.2CTA gdesc[UR18], gdesc[UR20], tmem[UR8], tmem[UR64], idesc[UR65], UPT ;  /* 0x00ff4014120075ea */ /* 0x0009e2000ba00008 */
        /* <DEDUP_REMOVED lines=19> */
[----:B-1----:R-:W-:Y:S01]  /*40e0*/  UMOV UR7, 0x10100910 ;  /* 0x1010091000077882 */ /* 0x002fe20000000000 */
[----:B------:R-:W-:Y:S01]  /*40f0*/  UMOV UR35, 0x40004040 ;  /* 0x4000404000237882 */ /* 0x000fe20000000000 */
[----:B------:R-:W-:Y:S01]  /*4100*/  UMOV UR33, 0x40004040 ;  /* 0x4000404000217882 */ /* 0x000fe20000000000 */
[----:B------:R-:W-:Y:S01]  /*4110*/  UMOV UR27, 0x40004040 ;  /* 0x40004040001b7882 */ /* 0x000fe20000000000 */
[----:B------:R-:W-:Y:S01]  /*4120*/  UMOV UR25, 0x40004040 ;  /* 0x4000404000197882 */ /* 0x000fe20000000000 */
[----:B----4-:R-:W-:Y:S02]  /*4130*/  UIADD3 UR20, UPT, UPT, UR4, 0xc02, URZ ;  /* 0x00000c0204147890 */ /* 0x010fe4000fffe0ff */
[----:B------:R-:W-:Y:S02]  /*4140*/  UIADD3 UR18, UPT, UPT, UR6, 0x304, URZ ;  /* 0x0000030406127890 */ /* 0x000fe4000fffe0ff */
[----:B--2---:R-:W-:Y:S02]  /*4150*/  UIADD3 UR16, UPT, UPT, UR4, 0xc04, URZ ;  /* 0x00000c0404107890 */ /* 0x004fe4000fffe0ff */
[----:B------:R-:W-:Y:S01]  /*4160*/  UIADD3 UR10, UPT, UPT, UR6, 0x306, URZ ;  /* 0x00000306060a7890 */ /* 0x000fe2000fffe0ff */
[----:B------:R-:W-:Y:S01]  /*4170*/  R2UR.FILL UR65, R6 ;  /* 0x00000000064172ca */ /* 0x000fe200004e0000 */
[----:B------:R-:W-:Y:S01]  /*4180*/  UMOV UR14, 0x0 ;  /* 0x00000000000e7882 */ /* 0x000fe20000000000 */
[----:B------:R-:W-:Y:S01]  /*4190*/  UMOV UR15, 0x10100910 ;  /* 0x10100910000f7882 */ /* 0x000fe20000000000 */
[----:B------:R-:W-:Y:S01]  /*41a0*/  UMOV UR12, 0x0 ;  /* 0x00000000000c7882 */ /* 0x000fe20000000000 */
[----:B------:R-:W-:Y:S01]  /*41b0*/  UTCHMMA.2CTA gdesc[UR28], gdesc[UR30], tmem[UR8], tmem[UR14], idesc[UR15], UPT ;  /* 0x00ff0e1e1c0075ea */ /* 0x000fe2000ba00008 */
[----:B------:R-:W-:Y:S01]  /*41c0*/  UTCHMMA.2CTA gdesc[UR56], gdesc[UR58], tmem[UR8], tmem[UR14], idesc[UR15], UPT ;  /* 0x00ff0e3a380075ea */ /* 0x000fe2000ba00008 */
[----:B------:R-:W-:Y:S01]  /*41d0*/  UMOV UR13, 0x10100910 ;  /* 0x10100910000d7882 */ /* 0x000fe20000000000 */
[----:B------:R-:W-:Y:S01]  /*41e0*/  UTCHMMA.2CTA gdesc[UR52], gdesc[UR54], tmem[UR8], tmem[UR14], idesc[UR15], UPT ;  /* 0x00ff0e36340075ea */ /* 0x000fe2000ba00008 */
[----:B------:R-:W-:Y:S01]  /*41f0*/  UIADD3 UR4, UPT, UPT, UR4, 0xc06, URZ ;  /* 0x00000c0604047890 */ /* 0x000fe2000fffe0ff */
[----:B------:R-:W-:Y:S01]  /*4200*/  UTCHMMA.2CTA gdesc[UR48], gdesc[UR50], tmem[UR8], tmem[UR12], idesc[UR13], UPT ;  /* 0x00ff0c32300075ea */ /* 0x000fe2000ba00008 */
[----:B------:R-:W-:Y:S01]  /*4210*/  UTCHMMA.2CTA gdesc[UR44], gdesc[UR46], tmem[UR8], tmem[UR12], idesc[UR13], UPT ;  /* 0x00ff0c2e2c0075ea */ /* 0x000fe2000ba00008 */
[----:B------:R-:W-:Y:S01]  /*4220*/  UMOV UR6, 0x0 ;  /* 0x0000000000067882 */ /* 0x000fe20000000000 */
[----:B------:R-:W-:Y:S01]  /*4230*/  UTCHMMA.2CTA gdesc[UR40], gdesc[UR42], tmem[UR8], tmem[UR12], idesc[UR13], UPT ;  /* 0x00ff0c2a280075ea */ /* 0x000fe2000ba00008 */
[----:B------:R1:W-:Y:S01]  /*4240*/  UTCHMMA.2CTA gdesc[UR36], gdesc[UR38], tmem[UR8], tmem[UR6], idesc[UR7], UPT ;  /* 0x00ff0626240075ea */ /* 0x0003e2000ba00008 */
[----:B------:R2:W-:Y:S01]  /*4250*/  UTCHMMA.2CTA gdesc[UR32], gdesc[UR34], tmem[UR8], tmem[UR76], idesc[UR77], UPT ;  /* 0x00ff4c22200075ea */ /* 0x0005e2000ba00008 */
[----:B------:R-:W-:Y:S01]  /*4260*/  UMOV UR23, 0x40004040 ;  /* 0x4000404000177882 */ /* 0x000fe20000000000 */
[----:B------:R2:W-:Y:S01]  /*4270*/  UTCHMMA.2CTA gdesc[UR24], gdesc[UR26], tmem[UR8], tmem[UR74], idesc[UR75], UPT ;  /* 0x00ff4a1a180075ea */ /* 0x0005e2000ba00008 */
[----:B------:R-:W-:Y:S01]  /*4280*/  R2UR.FILL UR64, R5 ;  /* 0x00000000054072ca */ /* 0x000fe200004e0000 */
[----:B------:R2:W-:Y:S01]  /*4290*/  UTCHMMA.2CTA gdesc[UR20], gdesc[UR22], tmem[UR8], tmem[UR72], idesc[UR73], UPT ;  /* 0x00ff4816140075ea */ /* 0x0005e2000ba00008 */
[----:B------:R2:W-:Y:S01]  /*42a0*/  UTCHMMA.2CTA gdesc[UR16], gdesc[UR18], tmem[UR8], tmem[UR70], idesc[UR71], UPT ;  /* 0x00ff4612100075ea */ /* 0x0005e2000ba00008 */
[----:B------:R2:W-:Y:S01]  /*42b0*/  UTCHMMA.2CTA gdesc[UR4], gdesc[UR10], tmem[UR8], tmem[UR68], idesc[UR69], UPT ;  /* 0x00ff440a040075ea */ /* 0x0005e2000ba00008 */
[----:B------:R2:W-:Y:S09]  /*42c0*/  UTCBAR.2CTA.MULTICAST [UR63], URZ, UR65 ;  /* 0x000000ff3f0073e9 */ /* 0x0005f20008200841 */
[----:B------:R-:W-:Y:S01]  /*42d0*/  UISETP.NE.AND UP0, UPT, UR60, UR64, UPT ;  /* 0x000000403c00728c */ /* 0x000fe2000bf05270 */
[----:B-1----:R-:W-:Y:S08]  /*42e0*/  UMOV UR7, UR9 ;  /* 0x0000000900077c82 */ /* 0x002ff00008000000 */
[----:B---3--:R-:W-:Y:S05]  /*42f0*/  BRA.U UP0, `(.L_x_75) ;  /* 0xfffffff900447547 */ /* 0x008fea000b83ffff */
.L_x_72:
[----:B--2---:R-:W-:Y:S01]  /*4300*/  R2UR UR4, R4 ;  /* 0x00000000040472ca */ /* 0x004fe200000e0000 */
[----:B------:R-:W-:Y:S01]  /*4310*/  UMOV UR60, UR64 ;  /* 0x00000040003c7c82 */ /* 0x000fe20008000000 */
[----:B------:R-:W-:-:S11]  /*4320*/  R2UR UR5, R14 ;  /* 0x000000000e0572ca */ /* 0x000fd600000e0000 */
[----:B------:R-:W-:-:S09]  /*4330*/  UIADD3 UR4, UPT, UPT, UR4, 0x90, URZ ;  /* 0x0000009004047890 */ /* 0x000fd2000fffe0ff */
[----:B------:R2:W-:Y:S01]  /*4340*/  UTCBAR.2CTA.MULTICAST [UR4], URZ, UR5 ;  /* 0x000000ff040073e9 */ /* 0x0005e20008200805 */
[----:B------:R-:W-:Y:S02]  /*4350*/  NOP ;  /* 0x0000000000007918 */ /* 0x000fe40000000000 */
.L_x_70:
[----:B--2---:R-:W-:Y:S02]  /*4360*/  R2UR UR4, R2 ;  /* 0x00000000020472ca */ /* 0x004fe400000e0000 */
[----:B------:R-:W-:-:S04]  /*4370*/  ISETP.NE.AND P0, PT, R10, 0x2, PT ;  /* 0x000000020a00780c */ /* 0x000fc80003f05270 */
[----:B-1----:R-:W-:Y:S02]  /*4380*/  SEL R5, RZ, 0x1, P0 ;  /* 0x00000001ff057807 */ /* 0x002fe40000000000 */
[----:B------:R-:W-:Y:S02]  /*4390*/  SEL R10, R10, RZ, P0 ;  /* 0x000000ff0a0a7207 */ /* 0x000fe40000000000 */
[----:B------:R-:W-:-:S03]  /*43a0*/  LOP3.LUT R8, R8, R5, RZ, 0x3c, !PT ;  /* 0x0000000508087212 */ /* 0x000fc600078e3cff */
[----:B------:R-:W-:-:S04]  /*43b0*/  UIADD3 UR4, UPT, UPT, UR4, 0x1, URZ ;  /* 0x0000000104047890 */ /* 0x000fc8000fffe0ff */
[----:B------:R-:W-:-:S04]  /*43c0*/  UISETP.NE.AND UP0, UPT, UR4, 0x4, UPT ;  /* 0x000000040400788c */ /* 0x000fc8000bf05270 */
[----:B------:R-:W-:Y:S02]  /*43d0*/  USEL UR5, URZ, 0x1, UP0 ;  /* 0x00000001ff057887 */ /* 0x000fe40008000000 */
[----:B------:R-:W-:-:S04]  /*43e0*/  USEL UR4, UR4, URZ, UP0 ;  /* 0x000000ff04047287 */ /* 0x000fc80008000000 */
[----:B------:R-:W-:Y:S02]  /*43f0*/  LOP3.LUT R11, R11, UR5, RZ, 0x3c, !PT ;  /* 0x000000050b0b7c12 */ /* 0x000fe4000f8e3cff */
[----:B------:R-:W-:Y:S01]  /*4400*/  IMAD.U32 R2, RZ, RZ, UR4 ;  /* 0x00000004ff027e24 */ /* 0x000fe2000f8e00ff */
[----:B------:R-:W-:Y:S06]  /*4410*/  @P1 BRA `(.L_x_76) ;  /* 0xfffffff4005c1947 */ /* 0x000fec000383ffff */
[----:B------:R-:W1:Y:S01]  /*4420*/  S2UR UR8, SR_CgaCtaId ;  /* 0x00000000000879c3 */ /* 0x000e620000008800 */
[----:B------:R-:W-:Y:S01]  /*4430*/  ELECT P0, URZ, PT ;  /* 0x0000000000ff782f */ /* 0x000fe20003800000 */
[----:B------:R-:W-:Y:S01]  /*4440*/  IMAD.MOV.U32 R0, RZ, RZ, 0x1 ;  /* 0x00000001ff007424 */ /* 0x000fe200078e00ff */
[----:B------:R-:W-:Y:S01]  /*4450*/  UMOV UR4, 0x40 ;  /* 0x0000004000047882 */ /* 0x000fe20000000000 */
[----:B------:R-:W-:-:S04]  /*4460*/  R2UR UR5, R12 ;  /* 0x000000000c0572ca */ /* 0x000fc800000e0000 */
[----:B------:R-:W-:Y:S09]  /*4470*/  UVIRTCOUNT.DEALLOC.SMPOOL 0x80 ;  /* 0x000000800000784c */ /* 0x000ff20000000000 */
[----:B------:R-:W-:Y:S02]  /*4480*/  UISETP.NE.AND UP0, UPT, UR5, URZ, UPT ;  /* 0x000000ff0500728c */ /* 0x000fe4000bf05270 */
[----:B-1----:R-:W-:-:S09]  /*4490*/  ULEA UR8, UR8, UR4, 0x18 ;  /* 0x0000000408087291 */ /* 0x002fd2000f8ec0ff */
[----:B------:R1:W-:Y:S01]  /*44a0*/  @P0 STS.U8 [UR8+0x1c], R0 ;  /* 0x00001c00ff000988 */ /* 0x0003e20008000008 */
[----:B------:R-:W-:Y:S05]  /*44b0*/  BRA.U UP0, `(.L_x_77) ;  /* 0x0000000100a87547 */ /* 0x000fea000b800000 */
[----:B------:R-:W-:Y:S01]  /*44c0*/  R2UR UR4, R2 ;  /* 0x00000000020472ca */ /* 0x000fe200000e0000 */
[----:B------:R-:W-:Y:S01]  /*44d0*/  UIADD3 UR7, UPT, UPT, UR62, 0xb0, URZ ;  /* 0x000000b03e077890 */ /* 0x000fe2000fffe0ff */
[----:B------:R-:W-:-:S11]  /*44e0*/  SHF.L.U32 R3, R11, 0x1f, RZ ;  /* 0x0000001f0b037819 */ /* 0x000fd600000006ff */
[----:B------:R-:W-:-:S09]  /*44f0*/  ULEA UR4, UR4, UR7, 0x3 ;  /* 0x0000000704047291 */ /* 0x000fd2000f8e18ff */
[----:B------:R-:W2:Y:S02]  /*4500*/  SYNCS.PHASECHK.TRANS64.TRYWAIT P0, [UR4], R3 ;  /* 0x00000003ff0075a7 */ /* 0x000ea40008001104 */
[----:B--2---:R-:W-:Y:S05]  /*4510*/  @!P0 BRA `(.L_x_78) ;  /* 0x0000005000988947 */ /* 0x004fea0003800000 */
.L_x_170:
[----:B------:R-:W-:-:S13]  /*4520*/  R2UR UR4, R2 ;  /* 0x00000000020472ca */ /* 0x000fda00000e0000 */
[----:B------:R-:W-:-:S04]  /*4530*/  UIADD3 UR4, UPT, UPT, UR4, 0x1, URZ ;  /* 0x0000000104047890 */ /* 0x000fc8000fffe0ff */
[----:B------:R-:W-:-:S04]  /*4540*/  UISETP.NE.AND UP1, UPT, UR4, 0x4, UPT ;  /* 0x000000040400788c */ /* 0x000fc8000bf25270 */
[----:B------:R-:W-:Y:S02]  /*4550*/  USEL UR6, URZ, 0x1, UP1 ;  /* 0x00000001ff067887 */ /* 0x000fe40008800000 */
[----:B------:R-:W-:-:S04]  /*4560*/  USEL UR4, UR4, URZ, UP1 ;  /* 0x000000ff04047287 */ /* 0x000fc80008800000 */
[----:B------:R-:W-:Y:S01]  /*4570*/  ULEA UR5, UR4, UR7, 0x3 ;  /* 0x0000000704057291 */ /* 0x000fe2000f8e18ff */
[----:B------:R-:W-:-:S04]  /*4580*/  LOP3.LUT R2, R11, UR6, RZ, 0x3c, !PT ;  /* 0x000000060b027c12 */ /* 0x000fc8000f8e3cff */
[----:B-1----:R-:W-:-:S04]  /*4590*/  SHF.L.U32 R3, R2, 0x1f, RZ ;  /* 0x0000001f02037819 */ /* 0x002fc800000006ff */
[----:B------:R-:W1:Y:S02]  /*45a0*/  SYNCS.PHASECHK.TRANS64.TRYWAIT P0, [UR5], R3 ;  /* 0x00000003ff0075a7 */ /* 0x000e640008001105 */
[----:B-1----:R-:W-:Y:S05]  /*45b0*/  @!P0 BRA `(.L_x_79) ;  /* 0x0000005000888947 */ /* 0x002fea0003800000 */
.L_x_172:
        /* <DEDUP_REMOVED lines=9> */
.L_x_174:
[----:B------:R-:W-:-:S04]  /*4650*/  UIADD3 UR4, UPT, UPT, UR4, 0x1, URZ ;  /* 0x0000000104047890 */ /* 0x000fc8000fffe0ff */
[----:B------:R-:W-:-:S04]  /*4660*/  UISETP.NE.AND UP1, UPT, UR4, 0x4, UPT ;  /* 0x000000040400788c */ /* 0x000fc8000bf25270 */
[----:B------:R-:W-:Y:S02]  /*4670*/  USEL UR5, URZ, 0x1, UP1 ;  /* 0x00000001ff057887 */ /* 0x000fe40008800000 */
[----:B------:R-:W-:-:S04]  /*4680*/  USEL UR4, UR4, URZ, UP1 ;  /* 0x000000ff04047287 */ /* 0x000fc80008800000 */
[----:B------:R-:W-:Y:S01]  /*4690*/  ULEA UR4, UR4, UR7, 0x3 ;  /* 0x0000000704047291 */ /* 0x000fe2000f8e18ff */
[----:B-1----:R-:W-:-:S04]  /*46a0*/  LOP3.LUT R3, R2, UR5, RZ, 0x3c, !PT ;  /* 0x0000000502037c12 */ /* 0x002fc8000f8e3cff */
[----:B------:R-:W-:Y:S01]  /*46b0*/  SHF.L.U32 R3, R3, 0x1f, RZ ;  /* 0x0000001f03037819 */ /* 0x000fe200000006ff */
[----:B------:R-:W-:-:S04]  /*46c0*/  IMAD.U32 R0, RZ, RZ, UR4 ;  /* 0x00000004ff007e24 */ /* 0x000fc8000f8e00ff */
[----:B------:R1:W2:Y:S03]  /*46d0*/  SYNCS.PHASECHK.TRANS64.TRYWAIT P0, [R0+URZ], R3 ;  /* 0x00000003000075a7 */ /* 0x0002a600080011ff */
[----:B--2---:R-:W-:Y:S05]  /*46e0*/  @!P0 NANOSLEEP.SYNCS 0x989680 ;  /* 0x009896800000895d */ /* 0x004fea0003900000 */
[----:B------:R-:W2:Y:S02]  /*46f0*/  @!P0 SYNCS.PHASECHK.TRANS64 P0, [R0+URZ], R3 ;  /* 0x00000003000085a7 */ /* 0x000ea400080010ff */
[----:B--2---:R-:W-:Y:S05]  /*4700*/  @P0 BRA `(.L_x_81) ;  /* 0x0000000000240947 */ /* 0x004fea0003800000 */
.L_x_82:
[----:B--2---:R2:W3:Y:S02]  /*4710*/  SYNCS.PHASECHK.TRANS64.TRYWAIT P0, [R0+URZ], R3 ;  /* 0x00000003000075a7 */ /* 0x0044e400080011ff */
[----:B---3--:R-:W-:Y:S05]  /*4720*/  @!P0 NANOSLEEP.SYNCS 0x989680 ;  /* 0x009896800000895d */ /* 0x008fea0003900000 */
[----:B------:R-:W3:Y:S02]  /*4730*/  @!P0 SYNCS.PHASECHK.TRANS64 P0, [R0+URZ], R3 ;  /* 0x00000003000085a7 */ /* 0x000ee400080010ff */
[----:B---3--:R-:W-:Y:S05]  /*4740*/  @!P0 BRA `(.L_x_82) ;  /* 0xfffffffc00f08947 */ /* 0x008fea000383ffff */
[----:B------:R-:W-:Y:S05]  /*4750*/  BRA `(.L_x_81) ;  /* 0x0000000000107947 */ /* 0x000fea0003800000 */
.L_x_77:
[----:B------:R-:W-:Y:S01]  /*4760*/  R2UR UR5, R9 ;  /* 0x00000000090572ca */ /* 0x000fe200000e0000 */
[----:B------:R-:W-:-:S12]  /*4770*/  UIADD3 UR4, UPT, UPT, UR62, 0xf0, URZ ;  /* 0x000000f03e047890 */ /* 0x000fd8000fffe0ff */
[----:B------:R-:W-:-:S09]  /*4780*/  UPRMT UR4, UR5, 0x654, UR4 ;  /* 0x0000065405047896 */ /* 0x000fd20008000004 */
[----:B------:R-:W-:Y:S03]  /*4790*/  SYNCS.ARRIVE.TRANS64.RED.A1T0 RZ, [UR4], RZ ;  /* 0x000000ffffff79a7 */ /* 0x000fe60008100404 */
.L_x_81:
[----:B-12---:R-:W-:Y:S01]  /*47a0*/  SHF.L.U32 R3, RZ, 0x1f, RZ ;  /* 0x0000001fff037819 */ /* 0x006fe200000006ff */
[----:B------:R-:W-:Y:S01]  /*47b0*/  UIADD3 UR4, UPT, UPT, UR62, 0xf0, URZ ;  /* 0x000000f03e047890 */ /* 0x000fe2000fffe0ff */
[----:B------:R-:W-:Y:S02]  /*47c0*/  PLOP3.LUT P0, PT, PT, PT, UP0, 0x80, 0x8 ;  /* 0x000000000008781c */ /* 0x000fe40003f0f008 */
[----:B------:R-:W1:Y:S02]  /*47d0*/  SYNCS.PHASECHK.TRANS64.TRYWAIT P1, [UR62+0xf0], R3 ;  /* 0x0000f003ff0075a7 */ /* 0x000e64000802113e */
[----:B-1----:R-:W-:Y:S09]  /*47e0*/  @!P1 BRA `(.L_x_83) ;  /* 0x00000050002c9947 */ /* 0x002ff20003800000 */
.L_x_176:
[----:B------:R-:W-:Y:S02]  /*47f0*/  R2UR UR6, R9 ;  /* 0x00000000090672ca */ /* 0x000fe400000e0000 */
[----:B------:R-:W-:-:S11]  /*4800*/  R2UR UR5, R16 ;  /* 0x00000000100572ca */ /* 0x000fd600000e0000 */
[----:B------:R-:W-:-:S03]  /*4810*/  @!UP0 UPRMT UR4, UR6, 0x654, UR4 ;  /* 0x0000065406048896 */ /* 0x000fc60008000004 */
[----:B------:R-:W-:-:S06]  /*4820*/  UMOV UR6, 0x1 ;  /* 0x0000000100067882 */ /* 0x000fcc0000000000 */
[----:B------:R-:W-:Y:S01]  /*4830*/  @!P0 SYNCS.ARRIVE.TRANS64.RED.A1T0 RZ, [UR4], RZ ;  /* 0x000000ffffff89a7 */ /* 0x000fe20008100404 */
[----:B------:R-:W-:Y:S01]  /*4840*/  NOP ;  /* 0x0000000000007918 */ /* 0x000fe20000000000 */
[----:B-1----:R-:W1:Y:S01]  /*4850*/  LDS R0, [UR8+0x14] ;  /* 0x00001408ff007984 */ /* 0x002e620008000800 */
[----:B------:R-:W-:-:S03]  /*4860*/  ULOP3.LUT UR4, UR5, 0xffff, URZ, 0xc0, !UPT ;  /* 0x0000ffff05047892 */ /* 0x000fc6000f8ec0ff */
[----:B------:R-:W-:Y:S01]  /*4870*/  UMOV UR5, 0xffff ;  /* 0x0000ffff00057882 */ /* 0x000fe20000000000 */
[----:B------:R-:W-:-:S04]  /*4880*/  USHF.R.U32.HI UR4, URZ, 0x5, UR4 ;  /* 0x00000005ff047899 */ /* 0x000fc80008011604 */
[----:B------:R-:W-:Y:S02]  /*4890*/  USHF.L.U32 UR5, UR5, UR4, URZ ;  /* 0x0000000405057299 */ /* 0x000fe400080006ff */
[----:B------:R-:W-:-:S04]  /*48a0*/  USHF.L.U32 UR4, UR6, UR4, URZ ;  /* 0x0000000406047299 */ /* 0x000fc800080006ff */
[----:B-1----:R-:W-:-:S04]  /*48b0*/  LOP3.LUT R0, R0, UR5, RZ, 0xc0, !PT ;  /* 0x0000000500007c12 */ /* 0x002fc8000f8ec0ff */
[----:B------:R-:W-:-:S13]  /*48c0*/  ISETP.NE.AND P0, PT, R0, UR5, PT ;  /* 0x0000000500007c0c */ /* 0x000fda000bf05270 */
[----:B------:R-:W-:Y:S05]  /*48d0*/  @P0 BRA `(.L_x_84) ;  /* 0x0000000000580947 */ /* 0x000fea0003800000 */
[----:B------:R-:W1:Y:S02]  /*48e0*/  LDS R0, [UR8+0x18] ;  /* 0x00001808ff007984 */ /* 0x000e640008000800 */
[----:B-1----:R-:W-:-:S04]  /*48f0*/  LOP3.LUT R0, R0, UR4, RZ, 0xc0, !PT ;  /* 0x0000000400007c12 */ /* 0x002fc8000f8ec0ff */
[----:B------:R-:W-:-:S13]  /*4900*/  ISETP.NE.AND P0, PT, R0, UR4, PT ;  /* 0x0000000400007c0c */ /* 0x000fda000bf05270 */
[----:B------:R-:W-:Y:S05]  /*4910*/  @P0 BRA `(.L_x_85) ;  /* 0x00000000003c0947 */ /* 0x000fea0003800000 */
[----:B------:R-:W1:Y:S01]  /*4920*/  S2R R2, SR_LANEID ;  /* 0x0000000000027919 */ /* 0x000e620000000000 */
[----:B------:R-:W-:Y:S01]  /*4930*/  ULOP3.LUT UR5, URZ, UR5, URZ, 0x33, !UPT ;  /* 0x00000005ff057292 */ /* 0x000fe2000f8e33ff */
[----:B------:R-:W-:Y:S01]  /*4940*/  LOP3.LUT R4, RZ, UR4, RZ, 0x33, !PT ;  /* 0x00000004ff047c12 */ /* 0x000fe2000f8e33ff */
[----:B------:R-:W-:Y:S02]  /*4950*/  VOTEU.ANY UR4, UPT, PT ;  /* 0x0000000000047886 */ /* 0x000fe400038e0100 */
[----:B------:R-:W-:Y:S01]  /*4960*/  UFLO.U32 UR4, UR4 ;  /* 0x00000004000472bd */ /* 0x000fe200080e0000 */
[----:B------:R-:W2:Y:S01]  /*4970*/  REDUX UR6, R4 ;  /* 0x00000000040673c4 */ /* 0x000ea20000000000 */
[----:B------:R-:W-:-:S06]  /*4980*/  IMAD.U32 R0, RZ, RZ, UR5 ;  /* 0x00000005ff007e24 */ /* 0x000fcc000f8e00ff */
[----:B------:R3:W-:Y:S01]  /*4990*/  UTCATOMSWS.AND URZ, UR5 ;  /* 0x0000000500ff79e3 */ /* 0x0007e20008000000 */
[----:B------:R-:W4:Y:S01]  /*49a0*/  REDUX UR7, R0 ;  /* 0x00000000000773c4 */ /* 0x000f220000000000 */
[----:B-1----:R-:W-:Y:S01]  /*49b0*/  ISETP.EQ.U32.AND P0, PT, R2, UR4, PT ;  /* 0x0000000402007c0c */ /* 0x002fe2000bf02070 */
[----:B--2---:R-:W-:Y:S01]  /*49c0*/  IMAD.U32 R2, RZ, RZ, UR6 ;  /* 0x00000006ff027e24 */ /* 0x004fe2000f8e00ff */
[----:B----4-:R-:W-:-:S11]  /*49d0*/  MOV R3, UR7 ;  /* 0x0000000700037c02 */ /* 0x010fd60008000f00 */
[----:B------:R3:W-:Y:S04]  /*49e0*/  @P0 ATOMS.AND RZ, [UR8+0x14], R3 ;  /* 0x00001403ffff098c */ /* 0x0007e8000a800008 */
[----:B------:R3:W-:Y:S01]  /*49f0*/  @P0 ATOMS.AND RZ, [UR8+0x18], R2 ;  /* 0x00001802ffff098c */ /* 0x0007e2000a800008 */
[----:B------:R-:W-:Y:S05]  /*4a00*/  BRA `(.L_x_86) ;  /* 0x0000000000147947 */ /* 0x000fea0003800000 */
.L_x_85:
[----:B------:R-:W-:Y:S02]  /*4a10*/  MOV R2, 0x4a30 ;  /* 0x00004a3000027802 */ /* 0x000fe40000000f00 */
[----:B-----5:R-:W-:Y:S05]  /*4a20*/  CALL.REL.NOINC `($__internal_0_$__cuda_sm10x_tcgen05_guardrail_trap_col_being_dealloced_not_returned_by_alloc) ;  /* 0x0000005400047944 */ /* 0x020fea0003c00000 */
[----:B------:R-:W-:Y:S05]  /*4a30*/  BRA `(.L_x_86) ;  /* 0x0000000000087947 */ /* 0x000fea0003800000 */
.L_x_84:
[----:B------:R-:W-:Y:S02]  /*4a40*/  MOV R2, 0x4a60 ;  /* 0x00004a6000027802 */ /* 0x000fe40000000f00 */
[----:B-----5:R-:W-:Y:S05]  /*4a50*/  CALL.REL.NOINC `($__internal_2_$__cuda_sm10x_tcgen05_guardrail_trap_unallocated_columns_being_dealloced) ;  /* 0x0000005400107944 */ /* 0x020fea0003c00000 */
.L_x_86:
[----:B------:R-:W-:Y:S01]  /*4a60*/  NOP ;  /* 0x0000000000007918 */ /* 0x000fe20000000000 */
[----:B---3--:R-:W-:Y:S05]  /*4a70*/  EXIT ;  /* 0x000000000000794d */ /* 0x008fea0003800000 */
.L_x_57:
[----:B------:R-:W-:-:S09]  /*4a80*/  UISETP.NE.OR UP5, UPT, UR10, 0x3, !UP5 ;  /* 0x000000030a00788c */ /* 0x000fd2000efa5670 */
[----:B------:R-:W-:Y:S05]  /*4a90*/  BRA.U UP5, `(.L_x_87) ;  /* 0x0000001105187547 */ /* 0x000fea000b800000 */
[----:B------:R-:W1:Y:S01]  /*4aa0*/  LDCU.64 UR4, c[0x0][0x888] ;  /* 0x00011100ff0477ac */ /* 0x000e620008000a00 */
[----:B------:R-:W2:Y:S01]  /*4ab0*/  LDC R0, c[0x0][0xb30] ;  /* 0x0002cc00ff007b82 */ /* 0x000ea20000000800 */
[----:B------:R-:W-:Y:S02]  /*4ac0*/  HFMA2 R25, -RZ, RZ, 0, 0 ;  /* 0x00000000ff197431 */ /* 0x000fe400000001ff */
[----:B-----5:R-:W-:Y:S01]  /*4ad0*/  IMAD.MOV.U32 R32, RZ, RZ, 0x1 ;  /* 0x00000001ff207424 */ /* 0x020fe200078e00ff */
[----:B------:R-:W3:Y:S01]  /*4ae0*/  LDCU.64 UR14, c[0x0][0x890] ;  /* 0x00011200ff0e77ac */ /* 0x000ee20008000a00 */
[----:B------:R-:W-:Y:S01]  /*4af0*/  IMAD.MOV.U32 R27, RZ, RZ, RZ ;  /* 0x000000ffff1b7224 */ /* 0x000fe200078e00ff */
[----:B------:R-:W-:Y:S01]  /*4b00*/  MOV R23, 0x2000 ;  /* 0x0000200000177802 */ /* 0x000fe20000000f00 */
[----:B------:R-:W-:Y:S01]  /*4b10*/  UPLOP3.LUT UP1, UPT, UPT, UPT, UPT, 0x40, 0x4 ;  /* 0x000000000004789c */ /* 0x000fe20003f2e870 */
[----:B------:R-:W4:Y:S08]  /*4b20*/  LDC R19, c[0x0][0x370] ;  /* 0x0000dc00ff137b82 */ /* 0x000f300000000800 */
[----:B------:R-:W4:Y:S01]  /*4b30*/  LDC R2, c[0x0][0xb0c] ;  /* 0x0002c300ff027b82 */ /* 0x000f220000000800 */
[----:B-1----:R-:W-:-:S03]  /*4b40*/  UISETP.NE.U32.AND UP2, UPT, UR4, URZ, UPT ;  /* 0x000000ff0400728c */ /* 0x002fc6000bf45070 */
[----:B------:R-:W-:Y:S01]  /*4b50*/  UMOV UR4, 0x400 ;  /* 0x0000040000047882 */ /* 0x000fe20000000000 */
[----:B---3--:R-:W-:Y:S02]  /*4b60*/  UISETP.NE.U32.AND UP3, UPT, UR14, URZ, UPT ;  /* 0x000000ff0e00728c */ /* 0x008fe4000bf65070 */
[----:B------:R-:W-:Y:S01]  /*4b70*/  ULEA UR4, UR46, UR4, 0x18 ;  /* 0x000000042e047291 */ /* 0x000fe2000f8ec0ff */
[----:B------:R-:W1:Y:S01]  /*4b80*/  LDC R18, c[0x0][0xb20] ;  /* 0x0002c800ff127b82 */ /* 0x000e620000000800 */
[----:B--2---:R-:W-:Y:S01]  /*4b90*/  ISETP.NE.AND P1, PT, R0, 0x1, PT ;  /* 0x000000010000780c */ /* 0x004fe20003f25270 */
[----:B------:R-:W-:Y:S02]  /*4ba0*/  UISETP.NE.AND.EX UP2, UPT, UR5, URZ, UPT, UP2 ;  /* 0x000000ff0500728c */ /* 0x000fe4000bf45320 */
[----:B------:R-:W-:Y:S02]  /*4bb0*/  UIADD3 UR13, UPT, UPT, UR4, 0x38, URZ ;  /* 0x00000038040d7890 */ /* 0x000fe4000fffe0ff */
[----:B------:R-:W-:-:S02]  /*4bc0*/  UIADD3 UR33, UPT, UPT, UR4, 0x20, URZ ;  /* 0x0000002004217890 */ /* 0x000fc4000fffe0ff */
[----:B------:R-:W2:Y:S01]  /*4bd0*/  LDC.64 R36, c[0x0][0x348] ;  /* 0x0000d200ff247b82 */ /* 0x000ea20000000a00 */
[----:B------:R-:W-:Y:S02]  /*4be0*/  UIADD3 UR25, UPT, UPT, UR4, 0x28, URZ ;  /* 0x0000002804197890 */ /* 0x000fe4000fffe0ff */
[----:B------:R-:W-:Y:S02]  /*4bf0*/  UIADD3 UR17, UPT, UPT, UR4, 0x30, URZ ;  /* 0x0000003004117890 */ /* 0x000fe4000fffe0ff */
[----:B------:R-:W-:Y:S02]  /*4c00*/  UPRMT UR13, UR46, 0x654, UR13 ;  /* 0x000006542e0d7896 */ /* 0x000fe4000800000d */
[----:B------:R-:W-:Y:S01]  /*4c10*/  UISETP.NE.AND.EX UP3, UPT, UR15, URZ, UPT, UP3 ;  /* 0x000000ff0f00728c */ /* 0x000fe2000bf65330 */
[----:B------:R-:W3:Y:S08]  /*4c20*/  LDC.64 R16, c[0x0][0xb10] ;  /* 0x0002c400ff107b82 */ /* 0x000ef00000000a00 */
[----:B------:R-:W1:Y:S08]  /*4c30*/  LDC.64 R6, c[0x0][0xb18] ;  /* 0x0002c600ff067b82 */ /* 0x000e700000000a00 */
[----:B------:R-:W1:Y:S08]  /*4c40*/  LDC.64 R4, c[0x0][0xb28] ;  /* 0x0002ca00ff047b82 */ /* 0x000e700000000a00 */
[----:B----4-:R-:W1:Y:S02]  /*4c50*/  LDC R22, c[0x0][0x374] ;  /* 0x0000dd00ff167b82 */ /* 0x010e640000000800 */
.L_x_98:
[----:B------:R-:W-:Y:S02]  /*4c60*/  LEA R0, R27, UR4, 0x3 ;  /* 0x000000041b007c11 */ /* 0x000fe4000f8e18ff */
[----:B------:R-:W-:Y:S02]  /*4c70*/  SHF.L.U32 R3, R25, 0x1f, RZ ;  /* 0x0000001f19037819 */ /* 0x000fe400000006ff */
[----:B------:R-:W-:Y:S02]  /*4c80*/  LEA R28, R27, UR4, 0x4 ;  /* 0x000000041b1c7c11 */ /* 0x000fe4000f8e20ff */
[----:B----4-:R-:W4:Y:S02]  /*4c90*/  SYNCS.PHASECHK.TRANS64.TRYWAIT P0, [R0+URZ+0x70], R3 ;  /* 0x00007003000075a7 */ /* 0x010f2400080011ff */
[----:B----4-:R-:W-:Y:S05]  /*4ca0*/  @!P0 BRA `(.L_x_88) ;  /* 0x0000004c00148947 */ /* 0x010fea0003800000 */
.L_x_177:
[----:B------:R-:W-:Y:S01]  /*4cb0*/  ISETP.GE.AND P0, PT, R26, 0x1, PT ;  /* 0x000000011a00780c */ /* 0x000fe20003f06270 */
[----:B------:R-:W5:Y:S01]  /*4cc0*/  LDS.128 R28, [R28+0x100] ;  /* 0x000100001c1c7984 */ /* 0x000f620000000c00 */
[----:B----4-:R-:W-:Y:S01]  /*4cd0*/  VIADD R0, R0, 0x80 ;  /* 0x0000008000007836 */ /* 0x010fe20000000000 */
[----:B------:R-:W-:Y:S01]  /*4ce0*/  @!PT LDS RZ, [RZ] ;  /* 0x00000000fffff984 */ /* 0x000fe20000000800 */
[----:B------:R-:W-:Y:S01]  /*4cf0*/  @!PT LDS RZ, [RZ] ;  /* 0x00000000fffff984 */ /* 0x000fe20000000800 */
[----:B------:R-:W-:Y:S01]  /*4d00*/  @!PT LDS RZ, [RZ] ;  /* 0x00000000fffff984 */ /* 0x000fe20000000800 */
[----:B------:R-:W-:Y:S01]  /*4d10*/  @!PT LDS RZ, [RZ] ;  /* 0x00000000fffff984 */ /* 0x000fe20000000800 */
[----:B------:R4:W-:Y:S06]  /*4d20*/  MEMBAR.ALL.CTA ;  /* 0x0000000000007992 */ /* 0x0009ec0000008000 */
[----:B----4-:R-:W4:Y:S01]  /*4d30*/  FENCE.VIEW.ASYNC.S ;  /* 0x00000000000073c6 */ /* 0x010f220000000000 */
[----:B------:R-:W-:Y:S04]  /*4d40*/  PRMT R0, RZ, 0x654, R0 ;  /* 0x00000654ff007816 */ /* 0x000fe80000000000 */
[----:B----4-:R4:W-:Y:S01]  /*4d50*/  SYNCS.ARRIVE.TRANS64.RED.A1T0 RZ, [R0+URZ], RZ ;  /* 0x000000ff00ff79a7 */ /* 0x0109e200081004ff */
[----:B-----5:R-:W-:Y:S11]  /*4d60*/  LOP3.LUT P3, RZ, R30, 0x1, RZ, 0xc0, !PT ;  /* 0x000000011eff7812 */ /* 0x020ff6000786c0ff */
[----:B------:R-:W-:Y:S02]  /*4d70*/  @!UPT UIADD3 URZ, UPT, UPT, URZ, URZ, URZ ;  /* 0x000000fffffff290 */ /* 0x000fe4000fffe0ff */
[----:B------:R-:W-:Y:S02]  /*4d80*/  @P3 MOV R13, R28 ;  /* 0x0000001c000d3202 */ /* 0x000fe40000000f00 */
[----:B------:R-:W-:Y:S01]  /*4d90*/  @P3 LOP3.LUT R8, R29, 0xffff, RZ, 0xc0, !PT ;  /* 0x0000ffff1d083812 */ /* 0x000fe200078ec0ff */
[----:B----4-:R-:W-:Y:S06]  /*4da0*/  @!P0 BRA `(.L_x_89) ;  /* 0x0000000000a48947 */ /* 0x010fec0003800000 */
[----:B-1----:R-:W-:Y:S01]  /*4db0*/  IMAD.HI.U32 R33, R22, R7, RZ ;  /* 0x0000000716217227 */ /* 0x002fe200078e00ff */
[----:B------:R-:W-:Y:S02]  /*4dc0*/  ISETP.NE.AND P0, PT, R6, 0x1, PT ;  /* 0x000000010600780c */ /* 0x000fe40003f05270 */
[----:B------:R-:W-:Y:S01]  /*4dd0*/  ISETP.NE.AND P2, PT, R26, 0x1, PT ;  /* 0x000000011a00780c */ /* 0x000fe20003f45270 */
[----:B---3--:R-:W-:Y:S01]  /*4de0*/  IMAD.HI.U32 R34, R19, R16, RZ ;  /* 0x0000001013227227 */ /* 0x008fe200078e00ff */
[----:B------:R-:W-:Y:S02]  /*4df0*/  SHF.R.U32.HI R33, RZ, R18, R33 ;  /* 0x00000012ff217219 */ /* 0x000fe40000011621 */
[----:B------:R-:W-:Y:S01]  /*4e00*/  ISETP.NE.AND P4, PT, R2, 0x1, PT ;  /* 0x000000010200780c */ /* 0x000fe20003f85270 */
[----:B------:R-:W-:Y:S01]  /*4e10*/  IMAD.HI.U32 R38, R13, R16, RZ ;  /* 0x000000100d267227 */ /* 0x000fe200078e00ff */
[----:B------:R-:W-:Y:S02]  /*4e20*/  SHF.R.U32.HI R34, RZ, R17, R34 ;  /* 0x00000011ff227219 */ /* 0x000fe40000011622 */
[----:B------:R-:W-:Y:S01]  /*4e30*/  SEL R3, R22, R33, !P0 ;  /* 0x0000002116037207 */ /* 0x000fe20004000000 */
[C---:B------:R-:W-:Y:S01]  /*4e40*/  IMAD.HI.U32 R33, R8.reuse, R7, RZ ;  /* 0x0000000708217227 */ /* 0x040fe200078e00ff */
[----:B------:R-:W-:Y:S02]  /*4e50*/  SEL R11, R19, R34, !P4 ;  /* 0x00000022130b7207 */ /* 0x000fe40006000000 */
[----:B------:R-:W-:Y:S01]  /*4e60*/  SHF.R.U32.HI R38, RZ, R17, R38 ;  /* 0x00000011ff267219 */ /* 0x000fe20000011626 */
[----:B------:R-:W-:Y:S01]  /*4e70*/  IMAD.HI.U32 R40, R3, R4, RZ ;  /* 0x0000000403287227 */ /* 0x000fe200078e00ff */
[----:B------:R-:W-:Y:S03]  /*4e80*/  SHF.R.U32.HI R33, RZ, R18, R33 ;  /* 0x00000012ff217219 */ /* 0x000fe60000011621 */
[----:B------:R-:W-:Y:S01]  /*4e90*/  IMAD.HI.U32 R34, R11, R4, RZ ;  /* 0x000000040b227227 */ /* 0x000fe200078e00ff */
[----:B------:R-:W-:Y:S02]  /*4ea0*/  @P2 SHF.R.U32.HI R3, RZ, R5, R40 ;  /* 0x00000005ff032219 */ /* 0x000fe40000011628 */
[----:B------:R-:W-:Y:S02]  /*4eb0*/  SEL R9, R8, R33, !P0 ;  /* 0x0000002108097207 */ /* 0x000fe40004000000 */
[----:B------:R-:W-:Y:S01]  /*4ec0*/  @P2 SHF.R.U32.HI R11, RZ, R5, R34 ;  /* 0x00000005ff0b2219 */ /* 0x000fe20000011622 */
[C---:B------:R-:W-:Y:S01]  /*4ed0*/  IMAD R10, R26.reuse, R3, RZ ;  /* 0x000000031a0a7224 */ /* 0x040fe200078e02ff */
[----:B------:R-:W-:Y:S01]  /*4ee0*/  SEL R3, R13, R38, !P4 ;  /* 0x000000260d037207 */ /* 0x000fe20006000000 */
[C---:B------:R-:W-:Y:S03]  /*4ef0*/  IMAD.HI.U32 R14, R9.reuse, R4, RZ ;  /* 0x00000004090e7227 */ /* 0x040fe600078e00ff */
[----:B------:R-:W-:Y:S01]  /*4f00*/  ISETP.GE.AND P0, PT, R9, R10, PT ;  /* 0x0000000a0900720c */ /* 0x000fe20003f06270 */
[C---:B------:R-:W-:Y:S01]  /*4f10*/  IMAD R12, R26.reuse, R11, RZ ;  /* 0x0000000b1a0c7224 */ /* 0x040fe200078e02ff */
[-C--:B------:R-:W-:Y:S04]  /*4f20*/  SHF.R.U32.HI R14, RZ, R5.reuse, R14 ;  /* 0x00000005ff0e7219 */ /* 0x080fe8000001160e */
[----:B------:R-:W-:Y:S02]  /*4f30*/  ISETP.GE.OR P0, PT, R3, R12, P0 ;  /* 0x0000000c0300720c */ /* 0x000fe40000706670 */
[----:B------:R-:W-:Y:S05]  /*4f40*/  SEL R15, R9, R14, !P2 ;  /* 0x0000000e090f7207 */ /* 0x000fea0005000000 */
[----:B------:R-:W-:Y:S04]  /*4f50*/  IMAD.MOV R14, RZ, RZ, -R15 ;  /* 0x000000ffff0e7224 */ /* 0x000fe800078e0a0f */
[----:B------:R-:W-:Y:S02]  /*4f60*/  IMAD R14, R26, R14, R9 ;  /* 0x0000000e1a0e7224 */ /* 0x000fe400078e0209 */
[C---:B------:R-:W-:Y:S05]  /*4f70*/  @!P0 IMAD.HI.U32 R10, R3.reuse, R4, RZ ;  /* 0x00000004030a8227 */ /* 0x040fea00078e00ff */
[----:B------:R-:W-:Y:S04]  /*4f80*/  @!P0 SHF.R.U32.HI R10, RZ, R5, R10 ;  /* 0x00000005ff0a8219 */ /* 0x000fe8000001160a */
[----:B------:R-:W-:Y:S01]  /*4f90*/  @!P0 SEL R0, R3, R10, !P2 ;  /* 0x0000000a03008207 */ /* 0x000fe20005000000 */
[----:B------:R-:W-:Y:S03]  /*4fa0*/  IMAD.MOV R10, RZ, RZ, -R3 ;  /* 0x000000ffff0a7224 */ /* 0x000fe600078e0a03 */
[----:B------:R-:W-:Y:S01]  /*4fb0*/  @!P0 IADD3 R15, PT, PT, R15, -R0, RZ ;  /* 0x800000000f0f8210 */ /* 0x000fe20007ffe0ff */
[----:B------:R-:W-:Y:S01]  /*4fc0*/  @!P0 IMAD R0, R11, R14, R0 ;  /* 0x0000000e0b008224 */ /* 0x000fe200078e0200 */
[----:B------:R-:W-:Y:S01]  /*4fd0*/  IADD3 R11, PT, PT, -R9, RZ, RZ ;  /* 0x000000ff090b7210 */ /* 0x000fe20007ffe1ff */
[----:B------:R-:W-:Y:S02]  /*4fe0*/  IMAD R13, R2, R10, R13 ;  /* 0x0000000a020d7224 */ /* 0x000fe400078e020d */
[----:B------:R-:W-:Y:S02]  /*4ff0*/  @!P0 IMAD R9, R15, R26, R3 ;  /* 0x0000001a0f098224 */ /* 0x000fe400078e0203 */
[----:B------:R-:W-:Y:S02]  /*5000*/  @!P0 IMAD.MOV.U32 R3, RZ, RZ, R0 ;  /* 0x000000ffff038224 */ /* 0x000fe400078e0000 */
[----:B------:R-:W-:Y:S02]  /*5010*/  IMAD R8, R6, R11, R8 ;  /* 0x0000000b06087224 */ /* 0x000fe400078e0208 */
[----:B------:R-:W-:Y:S02]  /*5020*/  IMAD R13, R3, R2, R13 ;  /* 0x00000002030d7224 */ /* 0x000fe400078e020d */
[----:B------:R-:W-:Y:S02]  /*5030*/  IMAD R8, R9, R6, R8 ;  /* 0x0000000609087224 */ /* 0x000fe400078e0208 */
.L_x_89:
[----:B------:R-:W-:Y:S05]  /*5040*/  BRA.U UP1, `(.L_x_90) ;  /* 0x0000000101107547 */ /* 0x000fea000b800000 */
[----:B------:R-:W-:Y:S04]  /*5050*/  MOV R0, UR37 ;  /* 0x0000002500007c02 */ /* 0x000fe80008000f00 */
[----:B------:R-:W-:Y:S04]  /*5060*/  SHF.L.U32 R3, R0, 0x1f, RZ ;  /* 0x0000001f00037819 */ /* 0x000fe800000006ff */
[----:B------:R-:W4:Y:S02]  /*5070*/  SYNCS.PHASECHK.TRANS64.TRYWAIT P0, [UR4+0x68], R3 ;  /* 0x00006803ff0075a7 */ /* 0x000f240008001104 */
[----:B----4-:R-:W-:Y:S05]  /*5080*/  @!P0 BRA `(.L_x_91) ;  /* 0x0000004800308947 */ /* 0x010fea0003800000 */
.L_x_90:
[----:B------:R-:W-:Y:S02]  /*5090*/  R2UR UR35, R21 ;  /* 0x00000000152372ca */ /* 0x000fe400000e0000 */
[----:B------:R-:W-:Y:S02]  /*50a0*/  R2UR UR34, R20 ;  /* 0x00000000142272ca */ /* 0x000fe400000e0000 */
[----:B------:R-:W-:Y:S02]  /*50b0*/  ISETP.NE.U32.AND P2, PT, RZ, UR14, PT ;  /* 0x0000000eff007c0c */ /* 0x000fe4000bf45070 */
[----:B------:R-:W-:Y:S02]  /*50c0*/  SHF.L.U32 R12, R32, 0x1f, RZ ;  /* 0x0000001f200c7819 */ /* 0x000fe400000006ff */
[----:B------:R-:W-:Y:S05]  /*50d0*/  ISETP.NE.AND.EX P2, PT, RZ, UR15, PT, P2 ;  /* 0x0000000fff007c0c */ /* 0x000fea000bf45320 */
[----:B------:R-:W-:Y:S02]  /*50e0*/  USHF.L.U32 UR35, UR35, 0x7, URZ ;  /* 0x0000000723237899 */ /* 0x000fe400080006ff */
[----:B------:R-:W-:Y:S01]  /*50f0*/  USHF.L.U32 UR34, UR34, 0x6, URZ ;  /* 0x0000000622227899 */ /* 0x000fe200080006ff */
[----:B------:R-:W-:Y:S11]  /*5100*/  BRA.U !UP3, `(.L_x_92) ;  /* 0x000000010b347547 */ /* 0x000ff6000b800000 */
[----:B------:R-:W-:Y:S01]  /*5110*/  UPLOP3.LUT UP0, UPT, UPT, UPT, UP2, 0x80, 0x8 ;  /* 0x000000000008789c */ /* 0x000fe20003f0f020 */
[----:B----4-:R-:W-:Y:S02]  /*5120*/  HFMA2 R0, -RZ, RZ, 0, 5.9604644775390625e-08 ;  /* 0x00000001ff007431 */ /* 0x010fe400000001ff */
[----:B------:R-:W-:Y:S03]  /*5130*/  IMAD.MOV.U32 R67, RZ, RZ, 0x1 ;  /* 0x00000001ff437424 */ /* 0x000fe600078e00ff */
[----:B------:R-:W-:Y:S05]  /*5140*/  PLOP3.LUT P0, PT, PT, PT, UP0, 0x80, 0x8 ;  /* 0x000000000008781c */ /* 0x000fea0003f0f008 */
[----:B------:R-:W4:Y:S01]  /*5150*/  @UP0 LDCU.64 UR6, c[0x0][0x888] ;  /* 0x00011100ff0607ac */ /* 0x000f220008000a00 */
[----:B------:R-:W-:Y:S07]  /*5160*/  @UP0 UIMAD UR5, UR60, UR14, URZ ;  /* 0x0000000e3c0502a4 */ /* 0x000fee000f8e02ff */
[----:B------:R-:W-:Y:S01]  /*5170*/  @!P0 PRMT R67, R0, 0x7610, R67 ;  /* 0x0000761000438816 */ /* 0x000fe20000000043 */
[----:B----4-:R-:W-:Y:S03]  /*5180*/  @UP0 UIMAD.WIDE UR6, UR5, 0x4, UR6 ;  /* 0x00000004050608a5 */ /* 0x010fe6000f8e0206 */
[----:B------:R-:W4:Y:S03]  /*5190*/  @!UP0 LDCU UR5, c[0x0][0x880] ;  /* 0x00011000ff0587ac */ /* 0x000f260008000800 */
[----:B------:R-:W-:Y:S01]  /*51a0*/  IMAD.U32 R10, RZ, RZ, UR6 ;  /* 0x00000006ff0a7e24 */ /* 0x000fe2000f8e00ff */
[----:B------:R-:W-:Y:S05]  /*51b0*/  MOV R11, UR7 ;  /* 0x00000007000b7c02 */ /* 0x000fea0008000f00 */
[----:B------:R1:W5:Y:S02]  /*51c0*/  @P0 LDG.E R35, desc[UR52][R10.64] ;  /* 0x000000340a230981 */ /* 0x000364000c1e1900 */
[----:B-1--4-:R-:W-:Y:S07]  /*51d0*/  @!P0 IMAD.U32 R35, RZ, RZ, UR5 ;  /* 0x00000005ff238e24 */ /* 0x012fee000f8e00ff */
.L_x_92:
[----:B-----5:R-:W-:Y:S01]  /*51e0*/  @!P2 FSETP.EQ.AND P0, PT, R35, RZ, PT ;  /* 0x000000ff2300a20b */ /* 0x020fe20003f02000 */
[----:B------:R-:W-:Y:S01]  /*51f0*/  @!UPT UIADD3 URZ, UPT, UPT, URZ, URZ, URZ ;  /* 0x000000fffffff290 */ /* 0x000fe2000fffe0ff */
[----:B------:R-:W-:Y:S11]  /*5200*/  @!P2 BRA `(.L_x_93) ;  /* 0x000000000014a947 */ /* 0x000ff60003800000 */
[----:B------:R-:W-:Y:S02]  /*5210*/  LOP3.LUT P2, RZ, R67, 0xff, RZ, 0xc0, !PT ;  /* 0x000000ff43ff7812 */ /* 0x000fe4000784c0ff */
[----:B------:R-:W-:Y:S04]  /*5220*/  PLOP3.LUT P0, PT, PT, PT, UP0, 0x80, 0x8 ;  /* 0x000000000008781c */ /* 0x000fe80003f0f008 */
[----:B------:R-:W-:Y:S07]  /*5230*/  PLOP3.LUT P0, PT, P0, PT, PT, 0x8, 0x80 ;  /* 0x000000000080781c */ /* 0x000fee000070e170 */
[----:B------:R-:W-:Y:S11]  /*5240*/  @P2 FSETP.EQ.AND P0, PT, R35, RZ, PT ;  /* 0x000000ff2300220b */ /* 0x000ff60003f02000 */
[----:B------:R-:W-:Y:S02]  /*5250*/  @!UPT UIADD3 URZ, UPT, UPT, URZ, URZ, URZ ;  /* 0x000000fffffff290 */ /* 0x000fe4000fffe0ff */
.L_x_93:
[----:B------:R-:W5:Y:S01]  /*5260*/  SYNCS.PHASECHK.TRANS64.TRYWAIT P2, [UR4+0x40], R12 ;  /* 0x0000400cff0075a7 */ /* 0x000f620008041104 */
[----:B------:R-:W-:Y:S04]  /*5270*/  ELECT P4, URZ, PT ;  /* 0x0000000000ff782f */ /* 0x000fe80003880000 */
[----:B------:R-:W-:Y:S11]  /*5280*/  PLOP3.LUT P4, PT, P0, P4, PT, 0xf2, 0x2f ;  /* 0x00000000002f781c */ /* 0x000ff60000789e72 */
[----:B------:R-:W-:Y:S02]  /*5290*/  @!UPT UIADD3 URZ, UPT, UPT, URZ, URZ, URZ ;  /* 0x000000fffffff290 */ /* 0x000fe4000fffe0ff */
[----:B--2---:R-:W-:Y:S05]  /*52a0*/  @!P4 IADD3 R9, P0, PT, R36, 0x580, RZ ;  /* 0x000005802409c810 */ /* 0x004fea0007f1e0ff */
[----:B----4-:R-:W-:Y:S01]  /*52b0*/  @!P4 IMAD.X R0, RZ, RZ, R37, P0 ;  /* 0x000000ffff00c224 */ /* 0x010fe200000e0625 */
[----:B-----5:R-:W-:Y:S07]  /*52c0*/  @!P2 BRA `(.L_x_94) ;  /* 0x0000004400b8a947 */ /* 0x020fee0003800000 */
.L_x_180:
[----:B------:R-:W-:Y:S01]  /*52d0*/  @!P4 R2UR UR6, R9 ;  /* 0x000000000906c2ca */ /* 0x000fe200000e0000 */
[----:B------:R-:W-:Y:S01]  /*52e0*/  VOTEU.ALL UP1, P4 ;  /* 0x0000000000ff7886 */ /* 0x000fe20002020000 */
[----:B------:R-:W-:Y:S01]  /*52f0*/  @!P4 R2UR UR5, R0 ;  /* 0x000000000005c2ca */ /* 0x000fe200000e0000 */
[----:B------:R-:W-:Y:S01]  /*5300*/  @!P4 IMAD.MOV.U32 R0, RZ, RZ, 0x2000 ;  /* 0x00002000ff00c424 */ /* 0x000fe200078e00ff */
[----:B------:R-:W-:Y:S01]  /*5310*/  UMOV UR8, 0x0 ;  /* 0x0000000000087882 */ /* 0x000fe20000000000 */
[----:B------:R-:W-:Y:S01]  /*5320*/  UMOV UR9, 0x10000000 ;  /* 0x1000000000097882 */ /* 0x000fe20000000000 */
[----:B------:R-:W-:Y:S01]  /*5330*/  @!UP1 UIADD3 UR32, UPT, UPT, UR4, 0x200, URZ ;  /* 0x0000020004209890 */ /* 0x000fe2000fffe0ff */
[----:B------:R-:W-:Y:S01]  /*5340*/  @!P4 IADD3 R9, P0, PT, R36, 0x580, RZ ;  /* 0x000005802409c810 */ /* 0x000fe20007f1e0ff */
[----:B------:R-:W-:Y:S01]  /*5350*/  VOTEU.ALL UP1, P4 ;  /* 0x0000000000ff7886 */ /* 0x000fe20002020000 */
[----:B------:R-:W-:Y:S04]  /*5360*/  UMOV UR36, UR60 ;  /* 0x0000003c00247c82 */ /* 0x000fe80008000000 */
[----:B------:R-:W-:Y:S02]  /*5370*/  IMAD.U32 R10, RZ, RZ, UR6 ;  /* 0x00000006ff0a7e24 */ /* 0x000fe4000f8e00ff */
[----:B------:R-:W-:Y:S01]  /*5380*/  IMAD.U32 R11, RZ, RZ, UR5 ;  /* 0x00000005ff0b7e24 */ /* 0x000fe2000f8e00ff */
[----:B------:R-:W-:Y:S02]  /*5390*/  UPRMT UR5, UR46, 0x654, UR33 ;  /* 0x000006542e057896 */ /* 0x000fe40008000021 */
[----:B------:R-:W-:Y:S02]  /*53a0*/  @!P4 R2UR UR6, R10 ;  /* 0x000000000a06c2ca */ /* 0x000fe400000e0000 */
[----:B------:R-:W-:Y:S11]  /*53b0*/  @!P4 R2UR UR7, R11 ;  /* 0x000000000b07c2ca */ /* 0x000ff600000e0000 */
[----:B------:R-:W-:Y:S02]  /*53c0*/  @!UPT UIADD3 URZ, UPT, UPT, URZ, URZ, URZ ;  /* 0x000000fffffff290 */ /* 0x000fe4000fffe0ff */
[----:B------:R4:W-:Y:S01]  /*53d0*/  @!UP1 UTMALDG.3D [UR32], [UR6], desc[UR8] ;  /* 0x00000820060095b4 */ /* 0x0009e20008011000 */
[----:B------:R5:W-:Y:S01]  /*53e0*/  @!P4 SYNCS.ARRIVE.TRANS64.RED.A0TR RZ, [UR4+0x20], R0 ;  /* 0x00002000ffffc9a7 */ /* 0x000be20008300404 */
[----:B------:R-:W-:Y:S01]  /*53f0*/  SYNCS.ARRIVE.TRANS64.RED.A1T0 RZ, [UR5], RZ ;  /* 0x000000ffffff79a7 */ /* 0x000fe20008100405 */
[----:B-----5:R-:W-:Y:S01]  /*5400*/  @!P4 IMAD.X R0, RZ, RZ, R37, P0 ;  /* 0x000000ffff00c224 */ /* 0x020fe200000e0625 */
[----:B------:R-:W5:Y:S02]  /*5410*/  SYNCS.PHASECHK.TRANS64.TRYWAIT P2, [UR4+0x48], R12 ;  /* 0x0000480cff0075a7 */ /* 0x000f640008041104 */
[----:B----45:R-:W-:Y:S05]  /*5420*/  @!P2 BRA `(.L_x_95) ;  /* 0x000000440078a947 */ /* 0x030fea0003800000 */
.L_x_182:
        /* <DEDUP_REMOVED lines=8> */
[----:B------:R-:W-:Y:S01]  /*54b0*/  @!UP1 UIADD3 UR24, UPT, UPT, UR4, 0x2200, URZ ;  /* 0x0000220004189890 */ /* 0x000fe2000fffe0ff */
[----:B------:R-:W-:Y:S01]  /*54c0*/  VOTEU.ALL UP1, P4 ;  /* 0x0000000000ff7886 */ /* 0x000fe20002020000 */
[----:B------:R-:W-:Y:S01]  /*54d0*/  UMOV UR27, UR35 ;  /* 0x00000023001b7c82 */ /* 0x000fe20008000000 */
[----:B------:R-:W-:Y:S02]  /*54e0*/  UMOV UR28, UR60 ;  /* 0x0000003c001c7c82 */ /* 0x000fe40008000000 */
[----:B------:R-:W-:Y:S02]  /*54f0*/  IMAD.U32 R10, RZ, RZ, UR6 ;  /* 0x00000006ff0a7e24 */ /* 0x000fe4000f8e00ff */
[----:B------:R-:W-:Y:S01]  /*5500*/  IMAD.U32 R11, RZ, RZ, UR5 ;  /* 0x00000005ff0b7e24 */ /* 0x000fe2000f8e00ff */
[----:B------:R-:W-:Y:S01]  /*5510*/  UPRMT UR5, UR46, 0x654, UR25 ;  /* 0x000006542e057896 */ /* 0x000fe20008000019 */
[----:B------:R-:W-:Y:S01]  /*5520*/  @!P4 IMAD.X R20, RZ, RZ, R37, P0 ;  /* 0x000000ffff14c224 */ /* 0x000fe200000e0625 */
[----:B------:R-:W-:Y:S02]  /*5530*/  @!P4 R2UR UR6, R10 ;  /* 0x000000000a06c2ca */ /* 0x000fe400000e0000 */
[----:B------:R-:W-:Y:S11]  /*5540*/  @!P4 R2UR UR7, R11 ;  /* 0x000000000b07c2ca */ /* 0x000ff600000e0000 */
[----:B------:R-:W-:Y:S02]  /*5550*/  @!UPT UIADD3 URZ, UPT, UPT, URZ, URZ, URZ ;  /* 0x000000fffffff290 */ /* 0x000fe4000fffe0ff */
[----:B------:R4:W-:Y:S01]  /*5560*/  @!UP1 UTMALDG.3D [UR24], [UR6], desc[UR8] ;  /* 0x00000818060095b4 */ /* 0x0009e20008011000 */
[----:B------:R4:W-:Y:S01]  /*5570*/  @!P4 SYNCS.ARRIVE.TRANS64.RED.A0TR RZ, [UR4+0x28], R0 ;  /* 0x00002800ffffc9a7 */ /* 0x0009e20008300404 */
[----:B------:R-:W-:Y:S01]  /*5580*/  SYNCS.ARRIVE.TRANS64.RED.A1T0 RZ, [UR5], RZ ;  /* 0x000000ffffff79a7 */ /* 0x000fe20008100405 */
[----:B------:R-:W5:Y:S02]  /*5590*/  SYNCS.PHASECHK.TRANS64.TRYWAIT P2, [UR4+0x50], R12 ;  /* 0x0000500cff0075a7 */ /* 0x000f640008041104 */
[----:B----45:R-:W-:Y:S05]  /*55a0*/  @!P2 BRA `(.L_x_96) ;  /* 0x000000440030a947 */ /* 0x030fea0003800000 */
.L_x_184:
[----:B------:R-:W4:Y:S01]  /*55b0*/  LDC.64 R14, c[0x0][0xb10] ;  /* 0x0002c400ff0e7b82 */ /* 0x000f220000000a00 */
[----:B------:R-:W-:Y:S01]  /*55c0*/  @!P4 R2UR UR6, R21 ;  /* 0x000000001506c2ca */ /* 0x000fe200000e0000 */
[----:B------:R-:W-:Y:S01]  /*55d0*/  VOTEU.ALL UP1, P4 ;  /* 0x0000000000ff7886 */ /* 0x000fe20002020000 */
[----:B------:R-:W-:Y:S01]  /*55e0*/  @!P4 R2UR UR5, R20 ;  /* 0x000000001405c2ca */ /* 0x000fe200000e0000 */
[----:B------:R-:W-:Y:S01]  /*55f0*/  UMOV UR8, 0x0 ;  /* 0x0000000000087882 */ /* 0x000fe20000000000 */
[----:B------:R-:W-:Y:S03]  /*5600*/  UMOV UR9, 0x10000000 ;  /* 0x1000000000097882 */ /* 0x000fe60000000000 */
[----:B------:R-:W5:Y:S01]  /*5610*/  LDC.64 R10, c[0x0][0xb18] ;  /* 0x0002c600ff0a7b82 */ /* 0x000f620000000a00 */
[----:B------:R-:W-:Y:S01]  /*5620*/  @!UP1 UIADD3 UR18, UPT, UPT, UR34, 0x20, URZ ;  /* 0x0000002022129890 */ /* 0x000fe2000fffe0ff */
[----:B------:R-:W-:Y:S01]  /*5630*/  @P3 SHF.R.U32.HI R24, RZ, 0x10, R29 ;  /* 0x00000010ff183819 */ /* 0x000fe2000001161d */
[----:B------:R-:W-:Y:S01]  /*5640*/  @!UP1 UIADD3 UR16, UPT, UPT, UR4, 0x4200, URZ ;  /* 0x0000420004109890 */ /* 0x000fe2000fffe0ff */
[----:B------:R-:W-:Y:S01]  /*5650*/  VIADD R27, R27, 0x1 ;  /* 0x000000011b1b7836 */ /* 0x000fe20000000000 */
[----:B------:R-:W-:Y:S03]  /*5660*/  VOTEU.ALL UP1, P4 ;  /* 0x0000000000ff7886 */ /* 0x000fe60002020000 */
[----:B------:R-:W1:Y:S01]  /*5670*/  @!P1 LDC R0, c[0x0][0xb20] ;  /* 0x0002c800ff009b82 */ /* 0x000e620000000800 */
[----:B------:R-:W-:Y:S01]  /*5680*/  UMOV UR19, UR35 ;  /* 0x0000002300137c82 */ /* 0x000fe20008000000 */
[----:B------:R-:W-:Y:S01]  /*5690*/  IMAD.U32 R20, RZ, RZ, UR6 ;  /* 0x00000006ff147e24 */ /* 0x000fe2000f8e00ff */
[----:B------:R-:W-:Y:S05]  /*56a0*/  UMOV UR20, UR60 ;  /* 0x0000003c00147c82 */ /* 0x000fea0008000000 */
[----:B--2---:R-:W2:Y:S01]  /*56b0*/  @!P1 LDC R3, c[0x0][0xb0c] ;  /* 0x0002c300ff039b82 */ /* 0x004ea20000000800 */
[----:B------:R-:W-:Y:S01]  /*56c0*/  IMAD.U32 R21, RZ, RZ, UR5 ;  /* 0x00000005ff157e24 */ /* 0x000fe2000f8e00ff */
[----:B------:R-:W-:Y:S01]  /*56d0*/  UPRMT UR5, UR46, 0x654, UR17 ;  /* 0x000006542e057896 */ /* 0x000fe20008000011 */
[----:B------:R-:W-:Y:S01]  /*56e0*/  @!P4 R2UR UR6, R20 ;  /* 0x000000001406c2ca */ /* 0x000fe200000e0000 */
[----:B------:R-:W-:Y:S02]  /*56f0*/  @!P4 IMAD.MOV.U32 R20, RZ, RZ, 0x2000 ;  /* 0x00002000ff14c424 */ /* 0x000fe400078e00ff */
[----:B------:R-:W-:Y:S11]  /*5700*/  @!P4 R2UR UR7, R21 ;  /* 0x000000001507c2ca */ /* 0x000ff600000e0000 */
[----:B------:R-:W-:Y:S02]  /*5710*/  @!UPT UIADD3 URZ, UPT, UPT, URZ, URZ, URZ ;  /* 0x000000fffffff290 */ /* 0x000fe4000fffe0ff */
[----:B------:R1:W-:Y:S01]  /*5720*/  @!UP1 UTMALDG.3D [UR16], [UR6], desc[UR8] ;  /* 0x00000810060095b4 */ /* 0x0003e20008011000 */
[----:B------:R1:W-:Y:S01]  /*5730*/  @!P4 SYNCS.ARRIVE.TRANS64.RED.A0TR RZ, [UR4+0x30], R20 ;  /* 0x00003014ffffc9a7 */ /* 0x0003e20008300404 */
[----:B--2---:R-:W-:Y:S01]  /*5740*/  @!P1 ISETP.NE.AND P2, PT, R3, 0x1, PT ;  /* 0x000000010300980c */ /* 0x004fe20003f45270 */
[C---:B----4-:R-:W-:Y:S01]  /*5750*/  @!P1 IMAD.HI.U32 R14, R13.reuse, R14, RZ ;  /* 0x0000000e0d0e9227 */ /* 0x050fe200078e00ff */
[----:B-----5:R-:W-:Y:S03]  /*5760*/  @!P1 ISETP.NE.AND P0, PT, R10, 0x1, PT ;  /* 0x000000010a00980c */ /* 0x020fe60003f05270 */
[C---:B------:R-:W-:Y:S01]  /*5770*/  @!P1 IMAD.HI.U32 R11, R8.reuse, R11, RZ ;  /* 0x0000000b080b9227 */ /* 0x040fe200078e00ff */
[----:B------:R-:W-:Y:S04]  /*5780*/  @!P1 SHF.R.U32.HI R14, RZ, R15, R14 ;  /* 0x0000000fff0e9219 */ /* 0x000fe8000001160e */
[----:B-1----:R-:W-:Y:S01]  /*5790*/  @!P1 SHF.R.U32.HI R9, RZ, R0, R11 ;  /* 0x00000000ff099219 */ /* 0x002fe2000001160b */
[----:B------:R-:W-:Y:S01]  /*57a0*/  SYNCS.ARRIVE.TRANS64.RED.A1T0 RZ, [UR5], RZ ;  /* 0x000000ffffff79a7 */ /* 0x000fe20008100405 */
[----:B------:R-:W-:Y:S02]  /*57b0*/  @!P1 SEL R14, R13, R14, !P2 ;  /* 0x0000000e0d0e9207 */ /* 0x000fe40005000000 */
[----:B------:R-:W-:Y:S01]  /*57c0*/  @!P1 SEL R9, R8, R9, !P0 ;  /* 0x0000000908099207 */ /* 0x000fe20004000000 */
[----:B------:R-:W1:Y:S04]  /*57d0*/  SYNCS.PHASECHK.TRANS64.TRYWAIT P5, [UR4+0x58], R12 ;  /* 0x0000580cff0075a7 */ /* 0x000e6800080a1104 */
[----:B------:R-:W-:Y:S02]  /*57e0*/  @!P1 IMAD.IADD R0, R9, 0x1, -R14 ;  /* 0x0000000109009824 */ /* 0x000fe400078e0a0e */
[----:B------:R-:W-:Y:S02]  /*57f0*/  @!P1 IMAD.IADD R9, R14, 0x1, -R9 ;  /* 0x000000010e099824 */ /* 0x000fe400078e0a09 */
[----:B------:R-:W-:Y:S02]  /*5800*/  @!P1 IMAD R13, R0, R3, R13 ;  /* 0x00000003000d9224 */ /* 0x000fe400078e020d */
[----:B------:R-:W-:Y:S01]  /*5810*/  @!P1 IMAD R8, R9, R10, R8 ;  /* 0x0000000a09089224 */ /* 0x000fe200078e0208 */
[----:B-1----:R-:W-:Y:S06]  /*5820*/  @!P5 BRA `(.L_x_97) ;  /* 0x0000004000a8d947 */ /* 0x002fec0003800000 */
.L_x_186:
[----:B-1----:R-:W-:Y:S01]  /*5830*/  @!P4 IADD3 R3, P0, PT, R36, 0x580, RZ ;  /* 0x000005802403c810 */ /* 0x002fe20007f1e0ff */
[----:B------:R-:W-:Y:S01]  /*5840*/  VOTEU.ALL UP1, P4 ;  /* 0x0000000000ff7886 */ /* 0x000fe20002020000 */
[----:B------:R-:W-:Y:S01]  /*5850*/  UMOV UR18, 0x0 ;  /* 0x0000000000127882 */ /* 0x000fe20000000000 */
[----:B------:R-:W-:Y:S01]  /*5860*/  UMOV UR19, 0x10000000 ;  /* 0x1000000000137882 */ /* 0x000fe20000000000 */
[----:B------:R-:W-:Y:S01]  /*5870*/  @!P4 R2UR UR6, R3 ;  /* 0x000000000306c2ca */ /* 0x000fe200000e0000 */
[----:B------:R-:W-:Y:S01]  /*5880*/  @!P4 IMAD.X R0, RZ, RZ, R37, P0 ;  /* 0x000000ffff00c224 */ /* 0x000fe200000e0625 */
[----:B------:R-:W-:Y:S01]  /*5890*/  @!UP1 UIADD3 UR10, UPT, UPT, UR34, 0x30, URZ ;  /* 0x00000030220a9890 */ /* 0x000fe2000fffe0ff */
[C---:B------:R-:W-:Y:S01]  /*58a0*/  ISETP.NE.AND P0, PT, R27.reuse, 0x2, PT ;  /* 0x000000021b00780c */ /* 0x040fe20003f05270 */
[----:B------:R-:W-:Y:S01]  /*58b0*/  @!UP1 UIADD3 UR8, UPT, UPT, UR4, 0x6200, URZ ;  /* 0x0000620004089890 */ /* 0x000fe2000fffe0ff */
[----:B------:R-:W-:Y:S01]  /*58c0*/  LOP3.LUT R32, R32, 0x1, RZ, 0x3c, !PT ;  /* 0x0000000120207812 */ /* 0x000fe200078e3cff */
[----:B------:R-:W-:Y:S01]  /*58d0*/  @!UP1 UIADD3 UR9, UPT, UPT, UR4, 0x38, URZ ;  /* 0x0000003804099890 */ /* 0x000fe2000fffe0ff */
[----:B------:R-:W-:Y:S01]  /*58e0*/  @!P4 R2UR UR5, R0 ;  /* 0x000000000005c2ca */ /* 0x000fe200000e0000 */
[----:B------:R-:W-:Y:S01]  /*58f0*/  VOTEU.ALL UP1, P4 ;  /* 0x0000000000ff7886 */ /* 0x000fe20002020000 */
[----:B------:R-:W-:Y:S01]  /*5900*/  UMOV UR11, UR35 ;  /* 0x00000023000b7c82 */ /* 0x000fe20008000000 */
[----:B------:R-:W-:Y:S01]  /*5910*/  UMOV UR12, UR60 ;  /* 0x0000003c000c7c82 */ /* 0x000fe20008000000 */
[----:B------:R-:W-:Y:S01]  /*5920*/  @P3 R2UR UR60, R24 ;  /* 0x00000000183c32ca */ /* 0x000fe200000e0000 */
[----:B------:R-:W-:Y:S01]  /*5930*/  IMAD.IADD R20, R8, 0x1, R66 ;  /* 0x0000000108147824 */ /* 0x000fe200078e0242 */
[----:B------:R-:W-:Y:S01]  /*5940*/  SEL R0, RZ, 0x1, P0 ;  /* 0x00000001ff007807 */ /* 0x000fe20000000000 */
[----:B------:R-:W-:Y:S01]  /*5950*/  IMAD.U32 R10, RZ, RZ, UR6 ;  /* 0x00000006ff0a7e24 */ /* 0x000fe2000f8e00ff */
[----:B------:R-:W-:Y:S01]  /*5960*/  SEL R27, R27, RZ, P0 ;  /* 0x000000ff1b1b7207 */ /* 0x000fe20000000000 */
[----:B------:R-:W-:Y:S01]  /*5970*/  IMAD.IADD R21, R13, 0x1, R68 ;  /* 0x000000010d157824 */ /* 0x000fe200078e0244 */
[----:B------:R-:W-:Y:S02]  /*5980*/  LOP3.LUT R25, R25, R0, RZ, 0x3c, !PT ;  /* 0x0000000019197212 */ /* 0x000fe400078e3cff */
[----:B------:R-:W-:Y:S01]  /*5990*/  @!P4 R2UR UR6, R10 ;  /* 0x000000000a06c2ca */ /* 0x000fe200000e0000 */
[----:B------:R-:W-:Y:S05]  /*59a0*/  IMAD.U32 R11, RZ, RZ, UR5 ;  /* 0x00000005ff0b7e24 */ /* 0x000fea000f8e00ff */
[----:B------:R-:W-:Y:S11]  /*59b0*/  @!P4 R2UR UR7, R11 ;  /* 0x000000000b07c2ca */ /* 0x000ff600000e0000 */
[----:B------:R-:W-:Y:S02]  /*59c0*/  @!UPT UIADD3 URZ, UPT, UPT, URZ, URZ, URZ ;  /* 0x000000fffffff290 */ /* 0x000fe4000fffe0ff */
[----:B------:R4:W-:Y:S01]  /*59d0*/  @!UP1 UTMALDG.3D [UR8], [UR6], desc[UR18] ;  /* 0x00001208060095b4 */ /* 0x0009e20008011000 */
[----:B------:R4:W-:Y:S01]  /*59e0*/  @!P4 SYNCS.ARRIVE.TRANS64.RED.A0TR RZ, [UR4+0x38], R23 ;  /* 0x00003817ffffc9a7 */ /* 0x0009e20008300404 */
[----:B------:R-:W-:Y:S01]  /*59f0*/  UPLOP3.LUT UP1, UPT, UPT, UPT, UPT, 0x80, 0x8 ;  /* 0x000000000008789c */ /* 0x000fe20003f2f070 */
[----:B------:R-:W-:Y:S01]  /*5a00*/  SYNCS.ARRIVE.TRANS64.RED.A1T0 RZ, [UR13], RZ ;  /* 0x000000ffffff79a7 */ /* 0x000fe2000810040d */
[----:B------:R-:W-:Y:S09]  /*5a10*/  @P3 BRA `(.L_x_98) ;  /* 0xfffffff000903947 */ /* 0x000ff2000383ffff */
[----:B------:R-:W-:-:S04]  /*5a20*/  SHF.L.U32 R3, R32, 0x1f, RZ ;  /* 0x0000001f20037819 */ /* 0x000fc800000006ff */
[----:B------:R-:W1:Y:S02]  /*5a30*/  SYNCS.PHASECHK.TRANS64.TRYWAIT P0, [UR4+0x40], R3 ;  /* 0x00004003ff0075a7 */ /* 0x000e640008001104 */
[----:B-1----:R-:W-:Y:S05]  /*5a40*/  @!P0 BRA `(.L_x_99) ;  /* 0x0000004000388947 */ /* 0x002fea0003800000 */
.L_x_188:
[----:B------:R-:W2:Y:S02]  /*5a50*/  SYNCS.PHASECHK.TRANS64.TRYWAIT P0, [UR4+0x48], R3 ;  /* 0x00004803ff0075a7 */ /* 0x000ea40008001104 */
[----:B--2---:R-:W-:Y:S05]  /*5a60*/  @!P0 BRA `(.L_x_100) ;  /* 0x0000004000488947 */ /* 0x004fea0003800000 */
.L_x_190:
[----:B------:R-:W2:Y:S02]  /*5a70*/  SYNCS.PHASECHK.TRANS64.TRYWAIT P0, [UR4+0x50], R3 ;  /* 0x00005003ff0075a7 */ /* 0x000ea40008001104 */
[----:B--2---:R-:W-:Y:S05]  /*5a80*/  @!P0 BRA `(.L_x_101) ;  /* 0x0000004000588947 */ /* 0x004fea0003800000 */
.L_x_192:
[----:B-1----:R-:W-:-:S07]  /*5a90*/  MOV R0, UR4 ;  /* 0x0000000400007c02 */ /* 0x002fce0008000f00 */
.L_x_102:
[----:B-1----:R-:W-:-:S04]  /*5aa0*/  SHF.L.U32 R3, R32, 0x1f, RZ ;  /* 0x0000001f20037819 */ /* 0x002fc800000006ff */
[----:B------:R1:W2:Y:S03]  /*5ab0*/  SYNCS.PHASECHK.TRANS64.TRYWAIT P0, [R0+URZ+0x58], R3 ;  /* 0x00005803000075a7 */ /* 0x0002a600080011ff */
[----:B--2---:R-:W-:Y:S05]  /*5ac0*/  @!P0 NANOSLEEP.SYNCS 0x989680 ;  /* 0x009896800000895d */ /* 0x004fea0003900000 */
[----:B------:R-:W2:Y:S02]  /*5ad0*/  @!P0 SYNCS.PHASECHK.TRANS64 P0, [R0+URZ+0x58], R3 ;  /* 0x00005803000085a7 */ /* 0x000ea400080010ff */
[----:B--2-4-:R-:W-:Y:S05]  /*5ae0*/  @P0 EXIT ;  /* 0x000000000000094d */ /* 0x014fea0003800000 */
[----:B------:R-:W-:Y:S05]  /*5af0*/  BRA `(.L_x_102) ;  /* 0xfffffffc00e87947 */ /* 0x000fea000383ffff */
.L_x_87:
[----:B------:R-:W-:-:S06]  /*5b00*/  UISETP.GE.AND UP1, UPT, UR10, 0x4, UPT ;  /* 0x000000040a00788c */ /* 0x000fcc000bf26270 */
[----:B------:R-:W-:-:S13]  /*5b10*/  PLOP3.LUT P0, PT, PT, PT, UP1, 0x80, 0x8 ;  /* 0x000000000008781c */ /* 0x000fda0003f0f018 */
[----:B------:R-:W-:Y:S05]  /*5b20*/  @!P0 EXIT ;  /* 0x000000000000894d */ /* 0x000fea0003800000 */
[----:B------:R-:W-:Y:S01]  /*5b30*/  BAR.SYNC.DEFER_BLOCKING 0x6, 0xa0 ;  /* 0x0182800000007b1d */ /* 0x000fe20000010000 */
[C---:B------:R-:W-:Y:S01]  /*5b40*/  IMAD.SHL.U32 R3, R81.reuse, 0x10, RZ ;  /* 0x0000001051037824 */ /* 0x040fe200078e00ff */
[C---:B------:R-:W-:Y:S01]  /*5b50*/  SHF.L.U32 R33, R81.reuse, 0x10, RZ ;  /* 0x0000001051217819 */ /* 0x040fe200000006ff */
[C---:B------:R-:W-:Y:S01]  /*5b60*/  IMAD.SHL.U32 R80, R81.reuse, 0x2, RZ ;  /* 0x0000000251507824 */ /* 0x040fe200078e00ff */
[----:B------:R-:W-:Y:S01]  /*5b70*/  LOP3.LUT R82, R81, 0x60, RZ, 0xc0, !PT ;  /* 0x0000006051527812 */ /* 0x000fe200078ec0ff */
[----:B------:R-:W-:Y:S01]  /*5b80*/  HFMA2 R77, -RZ, RZ, 0, 5.9604644775390625e-08 ;  /* 0x00000001ff4d7431 */ /* 0x000fe200000001ff */
[----:B------:R-:W-:Y:S02]  /*5b90*/  UMOV UR36, 0x400 ;  /* 0x0000040000247882 */ /* 0x000fe40000000000 */
[----:B------:R-:W1:Y:S01]  /*5ba0*/  LDC R71, c[0x0][0x370] ;  /* 0x0000dc00ff477b82 */ /* 0x000e620000000800 */
[----:B------:R-:W-:Y:S01]  /*5bb0*/  ULEA UR36, UR46, UR36, 0x18 ;  /* 0x000000242e247291 */ /* 0x000fe2000f8ec0ff */
[----:B------:R-:W-:Y:S01]  /*5bc0*/  LOP3.LUT R5, R3, 0x60, RZ, 0xc0, !PT ;  /* 0x0000006003057812 */ /* 0x000fe200078ec0ff */
[----:B------:R-:W-:Y:S01]  /*5bd0*/  HFMA2 R75, -RZ, RZ, 0, 0 ;  /* 0x00000000ff4b7431 */ /* 0x000fe200000001ff */
[----:B------:R-:W-:Y:S01]  /*5be0*/  LOP3.LUT R79, R81, 0x2, RZ, 0xc0, !PT ;  /* 0x00000002514f7812 */ /* 0x000fe200078ec0ff */
[----:B------:R-:W-:Y:S01]  /*5bf0*/  UIADD3 UR4, UPT, UPT, UR36, 0x200, URZ ;  /* 0x0000020024047890 */ /* 0x000fe2000fffe0ff */
[----:B------:R-:W-:Y:S01]  /*5c00*/  LOP3.LUT R80, R5, 0xc, R80, 0xf8, !PT ;  /* 0x0000000c05507812 */ /* 0x000fe200078ef850 */
[----:B------:R-:W-:Y:S01]  /*5c10*/  IMAD.MOV.U32 R30, RZ, RZ, RZ ;  /* 0x000000ffff1e7224 */ /* 0x000fe200078e00ff */
[----:B------:R-:W2:Y:S01]  /*5c20*/  LDC R28, c[0x0][0xb0c] ;  /* 0x0002c300ff1c7b82 */ /* 0x000ea20000000800 */
[----:B------:R-:W-:Y:S01]  /*5c30*/  LOP3.LUT R33, R33, 0x600000, RZ, 0xc0, !PT ;  /* 0x0060000021217812 */ /* 0x000fe200078ec0ff */
[----:B------:R-:W-:Y:S01]  /*5c40*/  IMAD.MOV.U32 R85, RZ, RZ, RZ ;  /* 0x000000ffff557224 */ /* 0x000fe200078e00ff */
[----:B------:R-:W-:Y:S01]  /*5c50*/  LOP3.LUT R80, R80, 0x790, R3, 0xf8, !PT ;  /* 0x0000079050507812 */ /* 0x000fe200078ef803 */
[----:B------:R-:W-:Y:S01]  /*5c60*/  IMAD.U32 R73, RZ, RZ, UR4 ;  /* 0x00000004ff497e24 */ /* 0x000fe2000f8e00ff */
[----:B------:R-:W-:Y:S01]  /*5c70*/  LOP3.LUT R81, R81, 0x4, RZ, 0xc0, !PT ;  /* 0x0000000451517812 */ /* 0x000fe200078ec0ff */
[----:B------:R-:W3:Y:S01]  /*5c80*/  LDCU.64 UR50, c[0x0][0x348] ;  /* 0x00006900ff3277ac */ /* 0x000ee20008000a00 */
[----:B------:R-:W-:Y:S01]  /*5c90*/  MOV R76, RZ ;  /* 0x000000ff004c7202 */ /* 0x000fe20000000f00 */
[----:B------:R-:W4:Y:S01]  /*5ca0*/  LDC R69, c[0x0][0xb20] ;  /* 0x0002c800ff457b82 */ /* 0x000f220000000800 */
[----:B------:R-:W3:Y:S01]  /*5cb0*/  LDS R0, [UR36+0x120] ;  /* 0x00012024ff007984 */ /* 0x000ee20008000800 */
[----:B------:R-:W-:Y:S01]  /*5cc0*/  IMAD R80, R80, 0x4, R73 ;  /* 0x0000000450507824 */ /* 0x000fe200078e0249 */
[----:B------:R-:W1:Y:S03]  /*5cd0*/  LDCU.64 UR44, c[0x0][0x888] ;  /* 0x00011100ff2c77ac */ /* 0x000e660008000a00 */
[--C-:B------:R-:W-:Y:S01]  /*5ce0*/  IMAD R79, R79, -0x10, R80.reuse ;  /* 0xfffffff04f4f7824 */ /* 0x100fe200078e0250 */
[----:B------:R-:W1:Y:S01]  /*5cf0*/  LDCU.64 UR48, c[0x0][0x890] ;  /* 0x00011200ff3077ac */ /* 0x000e620008000a00 */
[----:B------:R-:W1:Y:S01]  /*5d00*/  LDC R27, c[0x0][0xb30] ;  /* 0x0002cc00ff1b7b82 */ /* 0x000e620000000800 */
[----:B------:R-:W-:Y:S01]  /*5d10*/  IMAD R78, R81, -0x10, R80 ;  /* 0xfffffff0514e7824 */ /* 0x000fe200078e0250 */
[----:B------:R-:W-:Y:S01]  /*5d20*/  UMOV UR39, URZ ;  /* 0x000000ff00277c82 */ /* 0x000fe20008000000 */
[----:B------:R-:W-:-:S05]  /*5d30*/  UMOV UR37, URZ ;  /* 0x000000ff00257c82 */ /* 0x000fca0008000000 */
[----:B------:R-:W1:Y:S08]  /*5d40*/  LDC.64 R64, c[0x0][0xb10] ;  /* 0x0002c400ff407b82 */ /* 0x000e700000000a00 */
[----:B------:R-:W1:Y:S08]  /*5d50*/  LDC.64 R24, c[0x0][0xb18] ;  /* 0x0002c600ff187b82 */ /* 0x000e700000000a00 */
[----:B------:R-:W1:Y:S08]  /*5d60*/  LDC.64 R22, c[0x0][0xb28] ;  /* 0x0002ca00ff167b82 */ /* 0x000e700000000a00 */
[----:B------:R-:W1:Y:S01]  /*5d70*/  LDC.64 R62, c[0x0][0x8b0] ;  /* 0x00022c00ff3e7b82 */ /* 0x000e620000000a00 */
[----:B---3--:R-:W-:-:S07]  /*5d80*/  IMAD.IADD R33, R0, 0x1, R33 ;  /* 0x0000000100217824 */ /* 0x008fce00078e0221 */
[----:B------:R-:W3:Y:S08]  /*5d90*/  LDC.64 R60, c[0x0][0x8a8] ;  /* 0x00022a00ff3c7b82 */ /* 0x000ef00000000a00 */
[----:B--2-4-:R-:W1:Y:S02]  /*5da0*/  LDC R70, c[0x0][0x374] ;  /* 0x0000dd00ff467b82 */ /* 0x014e640000000800 */
.L_x_146:
[----:B------:R-:W-:Y:S02]  /*5db0*/  LEA R0, R85, UR36, 0x3 ;  /* 0x0000002455007c11 */ /* 0x000fe4000f8e18ff */
[----:B------:R-:W-:Y:S02]  /*5dc0*/  SHF.L.U32 R3, R75, 0x1f, RZ ;  /* 0x0000001f4b037819 */ /* 0x000fe400000006ff */
[----:B-1----:R-:W-:Y:S02]  /*5dd0*/  LEA R16, R85, UR36, 0x4 ;  /* 0x0000002455107c11 */ /* 0x002fe4000f8e20ff */
[----:B------:R-:W2:Y:S02]  /*5de0*/  SYNCS.PHASECHK.TRANS64.TRYWAIT P0, [R0+URZ+0x70], R3 ;  /* 0x00007003000075a7 */ /* 0x000ea400080011ff */
[----:B--23--:R-:W-:Y:S05]  /*5df0*/  @!P0 BRA `(.L_x_103) ;  /* 0x0000003c00948947 */ /* 0x00cfea0003800000 */
.L_x_193:
[----:B------:R-:W4:Y:S01]  /*5e00*/  LDC.64 R12, c[0x0][0xb10] ;  /* 0x0002c400ff0c7b82 */ /* 0x000f220000000a00 */
[----:B------:R-:W3:Y:S01]  /*5e10*/  LDS.128 R16, [R16+0x100] ;  /* 0x0001000010107984 */ /* 0x000ee20000000c00 */
[----:B-1----:R-:W-:Y:S01]  /*5e20*/  ISETP.NE.AND P1, PT, R27, 0x1, PT ;  /* 0x000000011b00780c */ /* 0x002fe20003f25270 */
[----:B--2---:R-:W-:Y:S01]  /*5e30*/  VIADD R0, R0, 0x80 ;  /* 0x0000008000007836 */ /* 0x004fe20000000000 */
[----:B------:R-:W-:Y:S04]  /*5e40*/  ISETP.GE.AND P0, PT, R26, 0x1, PT ;  /* 0x000000011a00780c */ /* 0x000fe80003f06270 */
[----:B------:R-:W1:Y:S01]  /*5e50*/  LDC.64 R10, c[0x0][0xb18] ;  /* 0x0002c600ff0a7b82 */ /* 0x000e620000000a00 */
[----:B------:R-:W-:Y:S01]  /*5e60*/  PRMT R0, RZ, 0x654, R0 ;  /* 0x00000654ff007816 */ /* 0x000fe20000000000 */
[----:B------:R-:W-:Y:S01]  /*5e70*/  @!PT LDS RZ, [RZ] ;  /* 0x00000000fffff984 */ /* 0x000fe20000000800 */
[----:B------:R-:W-:Y:S01]  /*5e80*/  @!PT LDS RZ, [RZ] ;  /* 0x00000000fffff984 */ /* 0x000fe20000000800 */
[----:B------:R-:W-:Y:S01]  /*5e90*/  @!PT LDS RZ, [RZ] ;  /* 0x00000000fffff984 */ /* 0x000fe20000000800 */
[----:B------:R-:W-:Y:S01]  /*5ea0*/  @!PT LDS RZ, [RZ] ;  /* 0x00000000fffff984 */ /* 0x000fe20000000800 */
[----:B------:R2:W-:Y:S06]  /*5eb0*/  MEMBAR.ALL.CTA ;  /* 0x0000000000007992 */ /* 0x0005ec0000008000 */
[----:B--2---:R-:W2:Y:S01]  /*5ec0*/  FENCE.VIEW.ASYNC.S ;  /* 0x00000000000073c6 */ /* 0x004ea20000000000 */
[----:B------:R-:W1:Y:S08]  /*5ed0*/  @!P1 LDC R14, c[0x0][0xb20] ;  /* 0x0002c800ff0e9b82 */ /* 0x000e700000000800 */
[----:B------:R-:W1:Y:S01]  /*5ee0*/  @!P1 LDC R9, c[0x0][0xb0c] ;  /* 0x0002c300ff099b82 */ /* 0x000e620000000800 */
[----:B--2---:R2:W-:Y:S01]  /*5ef0*/  SYNCS.ARRIVE.TRANS64.RED.A1T0 RZ, [R0+URZ], RZ ;  /* 0x000000ff00ff79a7 */ /* 0x0045e200081004ff */
[----:B---3--:R-:W-:Y:S04]  /*5f00*/  LOP3.LUT P4, RZ, R18, 0x1, RZ, 0xc0, !PT ;  /* 0x0000000112ff7812 */ /* 0x008fe8000788c0ff */
[----:B------:R-:W-:Y:S09]  /*5f10*/  P2R R83, PR, RZ, 0x10 ;  /* 0x00000010ff537803 */ /* 0x000ff20000000000 */
[----:B------:R-:W-:Y:S02]  /*5f20*/  @P4 MOV R31, R16 ;  /* 0x00000010001f4202 */ /* 0x000fe40000000f00 */
[----:B------:R-:W-:Y:S01]  /*5f30*/  @P4 LOP3.LUT R29, R17, 0xffff, RZ, 0xc0, !PT ;  /* 0x0000ffff111d4812 */ /* 0x000fe200078ec0ff */
[----:B--2-4-:R-:W-:Y:S06]  /*5f40*/  @!P0 BRA `(.L_x_104) ;  /* 0x0000000000a48947 */ /* 0x014fec0003800000 */
[----:B------:R-:W-:Y:S01]  /*5f50*/  IMAD.HI.U32 R36, R70, R25, RZ ;  /* 0x0000001946247227 */ /* 0x000fe200078e00ff */
[----:B------:R-:W-:Y:S02]  /*5f60*/  ISETP.NE.AND P0, PT, R24, 0x1, PT ;  /* 0x000000011800780c */ /* 0x000fe40003f05270 */
[----:B------:R-:W-:Y:S01]  /*5f70*/  ISETP.NE.AND P2, PT, R26, 0x1, PT ;  /* 0x000000011a00780c */ /* 0x000fe20003f45270 */
[-C--:B------:R-:W-:Y:S01]  /*5f80*/  IMAD.HI.U32 R34, R71, R64.reuse, RZ ;  /* 0x0000004047227227 */ /* 0x080fe200078e00ff */
[----:B------:R-:W-:Y:S02]  /*5f90*/  SHF.R.U32.HI R37, RZ, R69, R36 ;  /* 0x00000045ff257219 */ /* 0x000fe40000011624 */
[----:B------:R-:W-:Y:S01]  /*5fa0*/  ISETP.NE.AND P3, PT, R28, 0x1, PT ;  /* 0x000000011c00780c */ /* 0x000fe20003f65270 */
[----:B------:R-:W-:Y:S01]  /*5fb0*/  IMAD.HI.U32 R40, R29, R25, RZ ;  /* 0x000000191d287227 */ /* 0x000fe200078e00ff */
[----:B------:R-:W-:Y:S02]  /*5fc0*/  SHF.R.U32.HI R34, RZ, R65, R34 ;  /* 0x00000041ff227219 */ /* 0x000fe40000011622 */
[----:B------:R-:W-:Y:S01]  /*5fd0*/  SEL R3, R70, R37, !P0 ;  /* 0x0000002546037207 */ /* 0x000fe20004000000 */
[----:B------:R-:W-:Y:S01]  /*5fe0*/  IMAD.HI.U32 R38, R31, R64, RZ ;  /* 0x000000401f267227 */ /* 0x000fe200078e00ff */
[----:B------:R-:W-:Y:S03]  /*5ff0*/  SEL R7, R71, R34, !P3 ;  /* 0x0000002247077207 */ /* 0x000fe60005800000 */
[-C--:B------:R-:W-:Y:S01]  /*6000*/  IMAD.HI.U32 R34, R3, R22.reuse, RZ ;  /* 0x0000001603227227 */ /* 0x080fe200078e00ff */
[----:B------:R-:W-:Y:S03]  /*6010*/  SHF.R.U32.HI R38, RZ, R65, R38 ;  /* 0x00000041ff267219 */ /* 0x000fe60000011626 */
[----:B------:R-:W-:Y:S01]  /*6020*/  IMAD.HI.U32 R36, R7, R22, RZ ;  /* 0x0000001607247227 */ /* 0x000fe200078e00ff */
[----:B------:R-:W-:Y:S02]  /*6030*/  @P2 SHF.R.U32.HI R3, RZ, R23, R34 ;  /* 0x00000017ff032219 */ /* 0x000fe40000011622 */
[----:B------:R-:W-:Y:S02]  /*6040*/  SHF.R.U32.HI R34, RZ, R69, R40 ;  /* 0x00000045ff227219 */ /* 0x000fe40000011628 */
[----:B------:R-:W-:Y:S01]  /*6050*/  @P2 SHF.R.U32.HI R7, RZ, R23, R36 ;  /* 0x00000017ff072219 */ /* 0x000fe20000011624 */
[C---:B------:R-:W-:Y:S01]  /*6060*/  IMAD R2, R26.reuse, R3, RZ ;  /* 0x000000031a027224 */ /* 0x040fe200078e02ff */
[----:B------:R-:W-:Y:S02]  /*6070*/  SEL R5, R29, R34, !P0 ;  /* 0x000000221d057207 */ /* 0x000fe40004000000 */
[----:B------:R-:W-:Y:S01]  /*6080*/  SEL R3, R31, R38, !P3 ;  /* 0x000000261f037207 */ /* 0x000fe20005800000 */
[----:B------:R-:W-:Y:S01]  /*6090*/  IMAD R4, R26, R7, RZ ;  /* 0x000000071a047224 */ /* 0x000fe200078e02ff */
[C---:B------:R-:W-:Y:S01]  /*60a0*/  ISETP.GE.AND P0, PT, R5.reuse, R2, PT ;  /* 0x000000020500720c */ /* 0x040fe20003f06270 */
[----:B------:R-:W-:Y:S03]  /*60b0*/  IMAD.HI.U32 R6, R5, R22, RZ ;  /* 0x0000001605067227 */ /* 0x000fe600078e00ff */
[----:B------:R-:W-:Y:S01]  /*60c0*/  ISETP.GE.OR P0, PT, R3, R4, P0 ;  /* 0x000000040300720c */ /* 0x000fe20000706670 */
[----:B------:R-:W-:Y:S01]  /*60d0*/  IMAD.MOV R4, RZ, RZ, -R3 ;  /* 0x000000ffff047224 */ /* 0x000fe200078e0a03 */
[-C--:B------:R-:W-:Y:S03]  /*60e0*/  SHF.R.U32.HI R6, RZ, R23.reuse, R6 ;  /* 0x00000017ff067219 */ /* 0x080fe60000011606 */
[----:B------:R-:W-:Y:S01]  /*60f0*/  IMAD R31, R28, R4, R31 ;  /* 0x000000041c1f7224 */ /* 0x000fe200078e021f */
[----:B------:R-:W-:Y:S05]  /*6100*/  SEL R15, R5, R6, !P2 ;  /* 0x00000006050f7207 */ /* 0x000fea0005000000 */
[----:B------:R-:W-:Y:S02]  /*6110*/  IMAD.MOV R6, RZ, RZ, -R15 ;  /* 0x000000ffff067224 */ /* 0x000fe400078e0a0f */
[C---:B------:R-:W-:Y:S04]  /*6120*/  @!P0 IMAD.HI.U32 R2, R3.reuse, R22, RZ ;  /* 0x0000001603028227 */ /* 0x040fe800078e00ff */
[----:B------:R-:W-:Y:S01]  /*6130*/  IMAD R6, R26, R6, R5 ;  /* 0x000000061a067224 */ /* 0x000fe200078e0205 */
[----:B------:R-:W-:Y:S04]  /*6140*/  @!P0 SHF.R.U32.HI R2, RZ, R23, R2 ;  /* 0x00000017ff028219 */ /* 0x000fe80000011602 */
[----:B------:R-:W-:Y:S02]  /*6150*/  @!P0 SEL R0, R3, R2, !P2 ;  /* 0x0000000203008207 */ /* 0x000fe40005000000 */
[----:B------:R-:W-:Y:S02]  /*6160*/  IADD3 R2, PT, PT, -R5, RZ, RZ ;  /* 0x000000ff05027210 */ /* 0x000fe40007ffe1ff */
[----:B------:R-:W-:Y:S01]  /*6170*/  @!P0 IADD3 R8, PT, PT, R15, -R0, RZ ;  /* 0x800000000f088210 */ /* 0x000fe20007ffe0ff */
[----:B------:R-:W-:Y:S02]  /*6180*/  @!P0 IMAD R0, R7, R6, R0 ;  /* 0x0000000607008224 */ /* 0x000fe400078e0200 */
[----:B------:R-:W-:Y:S02]  /*6190*/  IMAD R29, R24, R2, R29 ;  /* 0x00000002181d7224 */ /* 0x000fe400078e021d */
[----:B------:R-:W-:Y:S02]  /*61a0*/  @!P0 IMAD R5, R8, R26, R3 ;  /* 0x0000001a08058224 */ /* 0x000fe400078e0203 */
[----:B------:R-:W-:Y:S04]  /*61b0*/  @!P0 IMAD.MOV.U32 R3, RZ, RZ, R0 ;  /* 0x000000ffff038224 */ /* 0x000fe800078e0000 */
[----:B------:R-:W-:Y:S02]  /*61c0*/  IMAD R31, R3, R28, R31 ;  /* 0x0000001c031f7224 */ /* 0x000fe400078e021f */
[----:B------:R-:W-:Y:S07]  /*61d0*/  IMAD R29, R5, R24, R29 ;  /* 0x00000018051d7224 */ /* 0x000fee00078e021d */
.L_x_104:
[----:B-1----:R-:W-:Y:S01]  /*61e0*/  @!P1 ISETP.NE.AND P0, PT, R10, 0x1, PT ;  /* 0x000000010a00980c */ /* 0x002fe20003f05270 */
[----:B------:R-:W-:Y:S01]  /*61f0*/  @!P1 IMAD.HI.U32 R3, R29, R11, RZ ;  /* 0x0000000b1d039227 */ /* 0x000fe200078e00ff */
[----:B------:R-:W-:Y:S01]  /*6200*/  R2UR UR5, R21 ;  /* 0x00000000150572ca */ /* 0x000fe200000e0000 */
[----:B------:R-:W-:Y:S01]  /*6210*/  BSSY.RECONVERGENT B6, `(.L_x_105) ;  /* 0x0000031000067945 */ /* 0x000fe20003800200 */
[----:B------:R-:W-:Y:S01]  /*6220*/  R2UR UR4, R20 ;  /* 0x00000000140472ca */ /* 0x000fe200000e0000 */
[----:B------:R-:W-:Y:S01]  /*6230*/  @!P1 IMAD.HI.U32 R0, R31, R12, RZ ;  /* 0x0000000c1f009227 */ /* 0x000fe200078e00ff */
[----:B------:R-:W-:Y:S02]  /*6240*/  @!P1 SHF.R.U32.HI R2, RZ, R14, R3 ;  /* 0x0000000eff029219 */ /* 0x000fe40000011603 */
[----:B------:R-:W-:Y:S01]  /*6250*/  @!P1 ISETP.NE.AND P2, PT, R9, 0x1, PT ;  /* 0x000000010900980c */ /* 0x000fe20003f45270 */
[----:B------:R-:W-:Y:S01]  /*6260*/  VIADD R85, R85, 0x1 ;  /* 0x0000000155557836 */ /* 0x000fe20000000000 */
[----:B------:R-:W-:Y:S02]  /*6270*/  @!P1 SEL R2, R29, R2, !P0 ;  /* 0x000000021d029207 */ /* 0x000fe40004000000 */
[----:B------:R-:W-:Y:S02]  /*6280*/  @!P1 SHF.R.U32.HI R0, RZ, R13, R0 ;  /* 0x0000000dff009219 */ /* 0x000fe40000011600 */
[----:B------:R-:W-:Y:S01]  /*6290*/  LOP3.LUT P0, RZ, R73, 0x1b0, RZ, 0xc0, !PT ;  /* 0x000001b049ff7812 */ /* 0x000fe2000780c0ff */
[----:B------:R-:W-:Y:S01]  /*62a0*/  USHF.L.U32 UR42, UR5, 0x7, URZ ;  /* 0x00000007052a7899 */ /* 0x000fe200080006ff */
[----:B------:R-:W-:Y:S01]  /*62b0*/  @!P1 SEL R3, R31, R0, !P2 ;  /* 0x000000001f039207 */ /* 0x000fe20005000000 */
[----:B------:R-:W-:Y:S01]  /*62c0*/  USHF.L.U32 UR41, UR4, 0x6, URZ ;  /* 0x0000000604297899 */ /* 0x000fe200080006ff */
[----:B------:R-:W-:Y:S03]  /*62d0*/  @P4 SHF.R.U32.HI R74, RZ, 0x10, R17 ;  /* 0x00000010ff4a4819 */ /* 0x000fe60000011611 */
[----:B------:R-:W-:Y:S02]  /*62e0*/  @!P1 IMAD.IADD R0, R2, 0x1, -R3 ;  /* 0x0000000102009824 */ /* 0x000fe400078e0a03 */
[----:B------:R-:W-:Y:S02]  /*62f0*/  @!P1 IMAD.IADD R2, R3, 0x1, -R2 ;  /* 0x0000000103029824 */ /* 0x000fe400078e0a02 */
[----:B------:R-:W-:Y:S02]  /*6300*/  @!P1 IMAD R31, R0, R9, R31 ;  /* 0x00000009001f9224 */ /* 0x000fe400078e021f */
[----:B------:R-:W-:Y:S01]  /*6310*/  @!P1 IMAD R29, R2, R10, R29 ;  /* 0x0000000a021d9224 */ /* 0x000fe200078e021d */
[----:B------:R-:W-:Y:S06]  /*6320*/  @!P0 BRA `(.L_x_106) ;  /* 0x00000000007c8947 */ /* 0x000fec0003800000 */
[----:B------:R-:W1:Y:S01]  /*6330*/  LDCU.64 UR8, c[0x4][0x80] ;  /* 0x01001000ff0877ac */ /* 0x000e620008000a00 */
[----:B------:R-:W-:Y:S01]  /*6340*/  MOV R2, 0x0 ;  /* 0x0000000000027802 */ /* 0x000fe20000000f00 */
[----:B------:R-:W-:Y:S02]  /*6350*/  HFMA2 R12, -RZ, RZ, 0, 5.9604644775390625e-08 ;  /* 0x00000001ff0c7431 */ /* 0x000fe400000001ff */
[----:B------:R-:W-:Y:S01]  /*6360*/  IMAD.MOV.U32 R8, RZ, RZ, 0x70 ;  /* 0x00000070ff087424 */ /* 0x000fe200078e00ff */
[----:B------:R2:W3:Y:S01]  /*6370*/  LDC.64 R14, c[0x4][R2] ;  /* 0x01000000020e7b82 */ /* 0x0004e20000000a00 */
[----:B------:R-:W4:Y:S01]  /*6380*/  LDCU.64 UR6, c[0x4][0x88] ;  /* 0x01001100ff0677ac */ /* 0x000f220008000a00 */
[----:B------:R-:W-:Y:S01]  /*6390*/  IMAD.MOV.U32 R13, RZ, RZ, RZ ;  /* 0x000000ffff0d7224 */ /* 0x000fe200078e00ff */
[----:B------:R-:W2:Y:S01]  /*63a0*/  LDCU.64 UR4, c[0x4][0x8] ;  /* 0x01000100ff0477ac */ /* 0x000ea20008000a00 */
[----:B-1----:R-:W-:Y:S01]  /*63b0*/  MOV R5, UR9 ;  /* 0x0000000900057c02 */ /* 0x002fe20008000f00 */
[----:B------:R-:W-:Y:S01]  /*63c0*/  IMAD.U32 R4, RZ, RZ, UR8 ;  /* 0x00000008ff047e24 */ /* 0x000fe2000f8e00ff */
[----:B----4-:R-:W-:Y:S01]  /*63d0*/  MOV R7, UR7 ;  /* 0x0000000700077c02 */ /* 0x010fe20008000f00 */
[----:B------:R-:W-:Y:S01]  /*63e0*/  IMAD.U32 R6, RZ, RZ, UR6 ;  /* 0x00000006ff067e24 */ /* 0x000fe2000f8e00ff */
[----:B--2---:R-:W-:Y:S01]  /*63f0*/  MOV R11, UR5 ;  /* 0x00000005000b7c02 */ /* 0x004fe20008000f00 */
[----:B------:R-:W-:Y:S02]  /*6400*/  IMAD.U32 R10, RZ, RZ, UR4 ;  /* 0x00000004ff0a7e24 */ /* 0x000fe4000f8e00ff */
[----:B------:R-:W-:Y:S07]  /*6410*/  LEPC R20, `(.L_x_107) ;  /* 0x000000001014794e */ /* 0x000fee0000000000 */
[----:B---3-5:R-:W-:Y:S05]  /*6420*/  CALL.ABS.NOINC R14 ;  /* 0x000000000e007343 */ /* 0x028fea0003c00000 */
.L_x_107:
[----:B------:R-:W1:Y:S01]  /*6430*/  LDCU.64 UR8, c[0x4][0x80] ;  /* 0x01001000ff0877ac */ /* 0x000e620008000a00 */
[----:B------:R-:W2:Y:S01]  /*6440*/  LDC.64 R2, c[0x4][R2] ;  /* 0x0100000002027b82 */ /* 0x000ea20000000a00 */
[----:B------:R-:W-:Y:S02]  /*6450*/  HFMA2 R12, -RZ, RZ, 0, 5.9604644775390625e-08 ;  /* 0x00000001ff0c7431 */ /* 0x000fe400000001ff */
[----:B------:R-:W-:Y:S02]  /*6460*/  IMAD.MOV.U32 R8, RZ, RZ, 0x70 ;  /* 0x00000070ff087424 */ /* 0x000fe400078e00ff */
[----:B------:R-:W-:Y:S01]  /*6470*/  IMAD.MOV.U32 R13, RZ, RZ, RZ ;  /* 0x000000ffff0d7224 */ /* 0x000fe200078e00ff */
[----:B------:R-:W3:Y:S01]  /*6480*/  LDCU.64 UR6, c[0x4][0x88] ;  /* 0x01001100ff0677ac */ /* 0x000ee20008000a00 */
[----:B------:R-:W4:Y:S01]  /*6490*/  LDCU.64 UR4, c[0x4][0x8] ;  /* 0x01000100ff0477ac */ /* 0x000f220008000a00 */
[----:B-1----:R-:W-:Y:S02]  /*64a0*/  MOV R4, UR8 ;  /* 0x0000000800047c02 */ /* 0x002fe40008000f00 */
[----:B------:R-:W-:Y:S02]  /*64b0*/  MOV R5, UR9 ;  /* 0x0000000900057c02 */ /* 0x000fe40008000f00 */
[----:B---3--:R-:W-:Y:S01]  /*64c0*/  MOV R7, UR7 ;  /* 0x0000000700077c02 */ /* 0x008fe20008000f00 */
[----:B------:R-:W-:Y:S01]  /*64d0*/  IMAD.U32 R6, RZ, RZ, UR6 ;  /* 0x00000006ff067e24 */ /* 0x000fe2000f8e00ff */
[----:B----4-:R-:W-:Y:S01]  /*64e0*/  MOV R11, UR5 ;  /* 0x00000005000b7c02 */ /* 0x010fe20008000f00 */
[----:B------:R-:W-:Y:S02]  /*64f0*/  IMAD.U32 R10, RZ, RZ, UR4 ;  /* 0x00000004ff0a7e24 */ /* 0x000fe4000f8e00ff */
[----:B------:R-:W-:Y:S07]  /*6500*/  LEPC R20, `(.L_x_106) ;  /* 0x000000001014794e */ /* 0x000fee0000000000 */
[----:B--2---:R-:W-:Y:S05]  /*6510*/  CALL.ABS.NOINC R2 ;  /* 0x0000000002007343 */ /* 0x004fea0003c00000 */
.L_x_106:
[----:B------:R-:W-:Y:S05]  /*6520*/  BSYNC.RECONVERGENT B6 ;  /* 0x0000000000067941 */ /* 0x000fea0003800200 */
.L_x_105:
[----:B------:R-:W-:Y:S01]  /*6530*/  ISETP.NE.U32.AND P4, PT, R62, RZ, PT ;  /* 0x000000ff3e00720c */ /* 0x000fe20003f85070 */
[----:B------:R-:W-:Y:S01]  /*6540*/  UISETP.NE.AND UP2, UPT, UR47, URZ, UPT ;  /* 0x000000ff2f00728c */ /* 0x000fe2000bf45270 */
[----:B------:R-:W-:Y:S01]  /*6550*/  ISETP.NE.U32.AND P2, PT, RZ, UR44, PT ;  /* 0x0000002cff007c0c */ /* 0x000fe2000bf45070 */
[----:B------:R-:W-:Y:S01]  /*6560*/  UISETP.NE.U32.AND UP1, UPT, UR48, URZ, UPT ;  /* 0x000000ff3000728c */ /* 0x000fe2000bf25070 */
[----:B------:R-:W-:Y:S01]  /*6570*/  ISETP.NE.AND.EX P4, PT, R63, RZ, PT, P4 ;  /* 0x000000ff3f00720c */ /* 0x000fe20003f85340 */
[----:B------:R-:W-:Y:S01]  /*6580*/  UPLOP3.LUT UP0, UPT, UPT, UPT, UPT, 0x40, 0x4 ;  /* 0x000000000004789c */ /* 0x000fe20003f0e870 */
[----:B------:R-:W-:Y:S01]  /*6590*/  ISETP.NE.AND.EX P2, PT, RZ, UR45, PT, P2 ;  /* 0x0000002dff007c0c */ /* 0x000fe2000bf45320 */
[----:B------:R-:W-:Y:S01]  /*65a0*/  UISETP.NE.AND.EX UP1, UPT, UR49, URZ, UPT, UP1 ;  /* 0x000000ff3100728c */ /* 0x000fe2000bf25310 */
[----:B------:R-:W-:Y:S04]  /*65b0*/  PLOP3.LUT P1, PT, PT, PT, UP2, 0x80, 0x8 ;  /* 0x000000000008781c */ /* 0x000fe80003f2f028 */
[----:B------:R-:W-:Y:S06]  /*65c0*/  @UP2 UPLOP3.LUT UP0, UPT, UPT, UPT, UP1, 0x80, 0x8 ;  /* 0x000000000008289c */ /* 0x000fec0003f0f010 */
[----:B------:R-:W-:Y:S01]  /*65d0*/  PLOP3.LUT P0, PT, PT, PT, UP0, 0x80, 0x8 ;  /* 0x000000000008781c */ /* 0x000fe20003f0f008 */
[----:B------:R-:W-:Y:S01]  /*65e0*/  @!UPT UIADD3 URZ, UPT, UPT, URZ, URZ, URZ ;  /* 0x000000fffffff290 */ /* 0x000fe2000fffe0ff */
[----:B------:R-:W-:Y:S11]  /*65f0*/  BRA.U !UP1, `(.L_x_108) ;  /* 0x0000000109387547 */ /* 0x000ff6000b800000 */
[----:B------:R-:W-:Y:S01]  /*6600*/  UISETP.NE.U32.AND UP0, UPT, UR44, URZ, UPT ;  /* 0x000000ff2c00728c */ /* 0x000fe2000bf05070 */
[----:B------:R-:W-:Y:S02]  /*6610*/  HFMA2 R0, -RZ, RZ, 0, 5.9604644775390625e-08 ;  /* 0x00000001ff007431 */ /* 0x000fe400000001ff */
[----:B------:R-:W-:Y:S01]  /*6620*/  IMAD.MOV.U32 R67, RZ, RZ, 0x1 ;  /* 0x00000001ff437424 */ /* 0x000fe200078e00ff */
[----:B------:R-:W-:Y:S06]  /*6630*/  UISETP.NE.AND.EX UP0, UPT, UR45, URZ, UPT, UP0 ;  /* 0x000000ff2d00728c */ /* 0x000fec000bf05300 */
[----:B------:R-:W-:Y:S05]  /*6640*/  PLOP3.LUT P3, PT, PT, PT, UP0, 0x80, 0x8 ;  /* 0x000000000008781c */ /* 0x000fea0003f6f008 */
[----:B------:R-:W1:Y:S01]  /*6650*/  @UP0 LDCU.64 UR4, c[0x0][0x888] ;  /* 0x00011100ff0407ac */ /* 0x000e620008000a00 */
[----:B------:R-:W-:Y:S07]  /*6660*/  @UP0 UIMAD UR6, UR60, UR48, URZ ;  /* 0x000000303c0602a4 */ /* 0x000fee000f8e02ff */
[----:B------:R-:W-:Y:S01]  /*6670*/  @!P3 PRMT R67, R0, 0x7610, R67 ;  /* 0x000076100043b816 */ /* 0x000fe20000000043 */
[----:B-1----:R-:W-:Y:S06]  /*6680*/  @UP0 UIMAD.WIDE UR4, UR6, 0x4, UR4 ;  /* 0x00000004060408a5 */ /* 0x002fec000f8e0204 */
[----:B------:R-:W-:Y:S01]  /*6690*/  IMAD.U32 R2, RZ, RZ, UR4 ;  /* 0x00000004ff027e24 */ /* 0x000fe2000f8e00ff */
[----:B------:R-:W-:Y:S04]  /*66a0*/  MOV R3, UR5 ;  /* 0x0000000500037c02 */ /* 0x000fe80008000f00 */
[----:B------:R-:W1:Y:S01]  /*66b0*/  @!UP0 LDCU UR4, c[0x0][0x880] ;  /* 0x00011000ff0487ac */ /* 0x000e620008000800 */
[----:B-----5:R2:W5:Y:S02]  /*66c0*/  @P3 LDG.E R35, desc[UR52][R2.64] ;  /* 0x0000003402233981 */ /* 0x020564000c1e1900 */
[----:B-12---:R-:W-:Y:S02]  /*66d0*/  @!P3 IMAD.U32 R35, RZ, RZ, UR4 ;  /* 0x00000004ff23be24 */ /* 0x006fe4000f8e00ff */
.L_x_108:
[----:B------:R-:W-:Y:S05]  /*66e0*/  @!P4 BRA `(.L_x_109) ;  /* 0x000000000020c947 */ /* 0x000fea0003800000 */
[----:B------:R-:W-:Y:S04]  /*66f0*/  ISETP.NE.U32.AND P3, PT, R60, RZ, PT ;  /* 0x000000ff3c00720c */ /* 0x000fe80003f65070 */
[----:B------:R-:W-:Y:S11]  /*6700*/  ISETP.NE.AND.EX P3, PT, R61, RZ, PT, P3 ;  /* 0x000000ff3d00720c */ /* 0x000ff60003f65330 */
[----:B------:R-:W-:Y:S02]  /*6710*/  @!UPT UIADD3 URZ, UPT, UPT, URZ, URZ, URZ ;  /* 0x000000fffffff290 */ /* 0x000fe4000fffe0ff */
[----:B------:R-:W1:Y:S01]  /*6720*/  @P3 LDC.64 R2, c[0x0][0x8a8] ;  /* 0x00022a00ff023b82 */ /* 0x000e620000000a00 */
[----:B------:R-:W-:Y:S04]  /*6730*/  @P3 IMAD R0, R62, UR60, RZ ;  /* 0x0000003c3e003c24 */ /* 0x000fe8000f8e02ff */
[----:B-1----:R-:W-:Y:S05]  /*6740*/  @P3 IMAD.WIDE R2, R0, 0x4, R2 ;  /* 0x0000000400023825 */ /* 0x002fea00078e0202 */
[----:B-----5:R1:W5:Y:S02]  /*6750*/  @P3 LDG.E R32, desc[UR52][R2.64] ;  /* 0x0000003402203981 */ /* 0x020364000c1e1900 */
[----:B-1----:R-:W2:Y:S02]  /*6760*/  @!P3 LDC R32, c[0x0][0x8a0] ;  /* 0x00022800ff20bb82 */ /* 0x002ea40000000800 */
.L_x_109:
[----:B-----5:R-:W-:Y:S01]  /*6770*/  FSETP.NEU.AND P3, PT, R35, RZ, PT ;  /* 0x000000ff2300720b */ /* 0x020fe20003f6d000 */
[----:B------:R-:W-:Y:S01]  /*6780*/  BSSY B1, `(.L_x_110) ;  /* 0x0000039000017945 */ /* 0x000fe20003800000 */
[----:B------:R-:W-:Y:S01]  /*6790*/  SEL R5, RZ, 0xffffffff, P2 ;  /* 0xffffffffff057807 */ /* 0x000fe20001000000 */
[----:B------:R-:W-:Y:S01]  /*67a0*/  IMAD.MOV.U32 R89, RZ, RZ, 0x1 ;  /* 0x00000001ff597424 */ /* 0x000fe200078e00ff */
[----:B------:R-:W-:Y:S01]  /*67b0*/  @P1 LOP3.LUT P2, RZ, R67, 0xff, RZ, 0xc0, !PT ;  /* 0x000000ff43ff1812 */ /* 0x000fe2000784c0ff */
[C---:B------:R-:W-:Y:S01]  /*67c0*/  IMAD R34, R30.reuse, 0x40, R33 ;  /* 0x000000401e227824 */ /* 0x040fe200078e0221 */
[----:B------:R-:W-:Y:S01]  /*67d0*/  @P1 SEL R0, RZ, 0xffffffff, P3 ;  /* 0xffffffffff001807 */ /* 0x000fe20001800000 */
[----:B------:R-:W-:Y:S01]  /*67e0*/  IMAD R86, R81, -0x10, R79 ;  /* 0xfffffff051567824 */ /* 0x000fe200078e024f */
[----:B------:R-:W-:Y:S01]  /*67f0*/  LOP3.LUT R77, R77, 0x1, RZ, 0x3c, !PT ;  /* 0x000000014d4d7812 */ /* 0x000fe200078e3cff */
[----:B------:R-:W-:Y:S01]  /*6800*/  IMAD.MOV.U32 R43, RZ, RZ, RZ ;  /* 0x000000ffff2b7224 */ /* 0x000fe200078e00ff */
[----:B------:R-:W-:Y:S02]  /*6810*/  @P0 SEL R0, R5, R0, !P2 ;  /* 0x0000000005000207 */ /* 0x000fe40005000000 */
[----:B------:R-:W-:Y:S02]  /*6820*/  CS2R R46, SRZ ;  /* 0x00000000002e7805 */ /* 0x000fe4000001ff00 */
[----:B------:R-:W-:Y:S02]  /*6830*/  LEA R88, R30, UR36, 0x3 ;  /* 0x000000241e587c11 */ /* 0x000fe4000f8e18ff */
[----:B------:R-:W-:Y:S02]  /*6840*/  CS2R R44, SRZ ;  /* 0x00000000002c7805 */ /* 0x000fe4000001ff00 */
[----:B------:R-:W-:Y:S02]  /*6850*/  @P1 LOP3.LUT R0, R0, 0x1, RZ, 0xc0, !PT ;  /* 0x0000000100001812 */ /* 0x000fe400078ec0ff */
[----:B------:R-:W-:Y:S02]  /*6860*/  CS2R R50, SRZ ;  /* 0x0000000000327805 */ /* 0x000fe4000001ff00 */
[----:B------:R-:W-:Y:S02]  /*6870*/  SHF.L.U32 R3, R76, 0x1f, RZ ;  /* 0x0000001f4c037819 */ /* 0x000fe400000006ff */
[----:B------:R-:W-:Y:S02]  /*6880*/  CS2R R48, SRZ ;  /* 0x0000000000307805 */ /* 0x000fe4000001ff00 */
[----:B------:R-:W-:Y:S02]  /*6890*/  ISETP.NE.U32.OR P5, PT, R0, 0x1, !P1 ;  /* 0x000000010000780c */ /* 0x000fe40004fa5470 */
[----:B------:R-:W-:Y:S02]  /*68a0*/  CS2R R54, SRZ ;  /* 0x0000000000367805 */ /* 0x000fe4000001ff00 */
[----:B------:R-:W-:Y:S02]  /*68b0*/  PLOP3.LUT P2, PT, PT, PT, UP1, 0x80, 0x8 ;  /* 0x000000000008781c */ /* 0x000fe40003f4f018 */
[----:B------:R-:W-:Y:S02]  /*68c0*/  CS2R R52, SRZ ;  /* 0x0000000000347805 */ /* 0x000fe4000001ff00 */
[----:B------:R-:W-:Y:S02]  /*68d0*/  LOP3.LUT P4, R84, R67, 0xff, RZ, 0xc0, !PT ;  /* 0x000000ff43547812 */ /* 0x000fe4000788c0ff */
[----:B------:R-:W-:Y:S02]  /*68e0*/  CS2R R58, SRZ ;  /* 0x00000000003a7805 */ /* 0x000fe4000001ff00 */
[----:B------:R-:W-:Y:S02]  /*68f0*/  SEL R0, RZ, 0xffffffff, P3 ;  /* 0xffffffffff007807 */ /* 0x000fe40001800000 */
[----:B------:R-:W-:Y:S02]  /*6900*/  CS2R R56, SRZ ;  /* 0x0000000000387805 */ /* 0x000fe4000001ff00 */
[----:B------:R-:W-:Y:S02]  /*6910*/  P2R R87, PR, RZ, 0x20 ;  /* 0x00000020ff577803 */ /* 0x000fe40000000000 */
[----:B------:R-:W-:Y:S02]  /*6920*/  @P5 SHF.L.U32 R2, R77, 0x1f, RZ ;  /* 0x0000001f4d025819 */ /* 0x000fe400000006ff */
[----:B------:R-:W-:Y:S02]  /*6930*/  @P2 SEL R0, R5, R0, !P4 ;  /* 0x0000000005002207 */ /* 0x000fe40006000000 */
[----:B------:R-:W1:Y:S02]  /*6940*/  @P5 SYNCS.PHASECHK.TRANS64.TRYWAIT P1, [UR36+0x20], R2 ;  /* 0x00002002ff0055a7 */ /* 0x000e640008021124 */
[----:B------:R-:W-:Y:S04]  /*6950*/  LOP3.LUT R0, R0, 0x1, RZ, 0xc0, !PT ;  /* 0x0000000100007812 */ /* 0x000fe800078ec0ff */
[----:B------:R-:W-:Y:S04]  /*6960*/  ISETP.NE.U32.AND P2, PT, R0, 0x1, PT ;  /* 0x000000010000780c */ /* 0x000fe80003f45070 */
[----:B------:R-:W-:Y:S01]  /*6970*/  P2R R90, PR, RZ, 0x4 ;  /* 0x00000004ff5a7803 */ /* 0x000fe20000000000 */
[----:B------:R3:W4:Y:S01]  /*6980*/  SYNCS.PHASECHK.TRANS64.TRYWAIT P0, [R88+URZ+0x90], R3 ;  /* 0x00009003580075a7 */ /* 0x00072200080011ff */
[----:B-1----:R-:W-:Y:S01]  /*6990*/  @P5 SEL R89, RZ, 0x1, !P1 ;  /* 0x00000001ff595807 */ /* 0x002fe20004800000 */
[----:B---3--:R-:W-:Y:S06]  /*69a0*/  @!P5 BRA `(.L_x_111) ;  /* 0x000000000058d947 */ /* 0x008fec0003800000 */
[----:B------:R-:W-:Y:S01]  /*69b0*/  IMAD.MOV.U32 R47, RZ, RZ, RZ ;  /* 0x000000ffff2f7224 */ /* 0x000fe200078e00ff */
[----:B------:R-:W-:Y:S01]  /*69c0*/  ISETP.NE.AND P1, PT, R89, RZ, PT ;  /* 0x000000ff5900720c */ /* 0x000fe20003f25270 */
[----:B------:R-:W-:Y:S01]  /*69d0*/  BSSY B0, `(.L_x_112) ;  /* 0x000000c000007945 */ /* 0x000fe20003800000 */
[----:B------:R-:W-:Y:S02]  /*69e0*/  CS2R R58, SRZ ;  /* 0x00000000003a7805 */ /* 0x000fe4000001ff00 */
[----:B------:R-:W-:Y:S02]  /*69f0*/  CS2R R56, SRZ ;  /* 0x0000000000387805 */ /* 0x000fe4000001ff00 */
[----:B------:R-:W-:Y:S02]  /*6a00*/  CS2R R54, SRZ ;  /* 0x0000000000367805 */ /* 0x000fe4000001ff00 */
[----:B------:R-:W-:Y:S02]  /*6a10*/  CS2R R52, SRZ ;  /* 0x0000000000347805 */ /* 0x000fe4000001ff00 */
[----:B------:R-:W-:Y:S02]  /*6a20*/  CS2R R50, SRZ ;  /* 0x0000000000327805 */ /* 0x000fe4000001ff00 */
[----:B------:R-:W-:Y:S02]  /*6a30*/  CS2R R48, SRZ ;  /* 0x0000000000307805 */ /* 0x000fe4000001ff00 */
[----:B------:R-:W-:Y:S01]  /*6a40*/  CS2R R44, SRZ ;  /* 0x00000000002c7805 */ /* 0x000fe2000001ff00 */
[----:B------:R-:W-:Y:S06]  /*6a50*/  @P1 BRA `(.L_x_113) ;  /* 0x00000000000c1947 */ /* 0x000fec0003800000 */
[----:B------:R-:W-:Y:S04]  /*6a60*/  SHF.L.U32 R5, R77, 0x1f, RZ ;  /* 0x0000001f4d057819 */ /* 0x000fe800000006ff */
[----:B------:R-:W1:Y:S02]  /*6a70*/  SYNCS.PHASECHK.TRANS64.TRYWAIT P1, [UR36+0x20], R5 ;  /* 0x00002005ff0075a7 */ /* 0x000e640008021124 */
[----:B-1----:R-:W-:Y:S05]  /*6a80*/  @!P1 BRA `(.L_x_114) ;  /* 0x0000003000849947 */ /* 0x002fea0003800000 */
.L_x_113:
[----:B------:R-:W-:Y:S05]  /*6a90*/  BSYNC B0 ;  /* 0x0000000000007941 */ /* 0x000fea0003800000 */
.L_x_112:
[----:B------:R-:W-:Y:S01]  /*6aa0*/  ISETP.NE.AND P1, PT, R90, RZ, PT ;  /* 0x000000ff5a00720c */ /* 0x000fe20003f25270 */
[----:B------:R-:W-:Y:S11]  /*6ab0*/  HFMA2 R43, -RZ, RZ, 0, 5.9604644775390625e-08 ;  /* 0x00000001ff2b7431 */ /* 0x000ff600000001ff */
[----:B------:R-:W-:Y:S01]  /*6ac0*/  @!UPT UIADD3 URZ, UPT, UPT, URZ, URZ, URZ ;  /* 0x000000fffffff290 */ /* 0x000fe2000fffe0ff */
[----:B------:R3:W1:Y:S04]  /*6ad0*/  @P1 LDS.128 R56, [R80] ;  /* 0x0000000050381984 */ /* 0x0006680000000c00 */
[----:B------:R3:W1:Y:S04]  /*6ae0*/  @P1 LDS.128 R52, [R79+0x10] ;  /* 0x000010004f341984 */ /* 0x0006680000000c00 */
[----:B------:R3:W1:Y:S04]  /*6af0*/  @P1 LDS.128 R48, [R78+0x20] ;  /* 0x000020004e301984 */ /* 0x0006680000000c00 */
[----:B------:R3:W1:Y:S02]  /*6b00*/  @P1 LDS.128 R44, [R86+0x30] ;  /* 0x00003000562c1984 */ /* 0x0006640000000c00 */
.L_x_111:
[----:B------:R-:W-:Y:S05]  /*6b10*/  BSYNC B1 ;  /* 0x0000000000017941 */ /* 0x000fea0003800000 */
.L_x_110:
[----:B-1----:R-:W-:Y:S04]  /*6b20*/  SHF.R.U32.HI R5, RZ, 0x15, R34 ;  /* 0x00000015ff057819 */ /* 0x002fe80000011622 */
[----:B------:R-:W-:Y:S01]  /*6b30*/  LOP3.LUT P1, RZ, R5, 0x3, R72, 0x48, !PT ;  /* 0x0000000305ff7812 */ /* 0x000fe20007824848 */
[----:B------:R-:W-:Y:S01]  /*6b40*/  @!UPT UIADD3 URZ, UPT, UPT, URZ, URZ, URZ ;  /* 0x000000fffffff290 */ /* 0x000fe2000fffe0ff */
[----:B----4-:R-:W-:Y:S11]  /*6b50*/  @P0 BRA `(.L_x_115) ;  /* 0x0000000000080947 */ /* 0x010ff60003800000 */
[----:B------:R-:W1:Y:S02]  /*6b60*/  SYNCS.PHASECHK.TRANS64.TRYWAIT P0, [R88+URZ+0x90], R3 ;  /* 0x00009003580075a7 */ /* 0x000e6400080011ff */
[----:B-1----:R-:W-:Y:S05]  /*6b70*/  @!P0 BRA `(.L_x_116) ;  /* 0x0000003000608947 */ /* 0x002fea0003800000 */
.L_x_115:
[----:B------:R-:W-:Y:S05]  /*6b80*/  @!P1 BRA `(.L_x_117) ;  /* 0x0000000000409947 */ /* 0x000fea0003800000 */
[----:B------:R-:W4:Y:S01]  /*6b90*/  LDCU.64 UR8, c[0x4][0x70] ;  /* 0x01000e00ff0877ac */ /* 0x000f220008000a00 */
[----:B-1----:R-:W-:Y:S01]  /*6ba0*/  MOV R3, 0x0 ;  /* 0x0000000000037802 */ /* 0x002fe20000000f00 */
[----:B------:R-:W-:Y:S02]  /*6bb0*/  HFMA2 R12, -RZ, RZ, 0, 5.9604644775390625e-08 ;  /* 0x00000001ff0c7431 */ /* 0x000fe400000001ff */
[----:B------:R-:W-:Y:S02]  /*6bc0*/  IMAD.MOV.U32 R8, RZ, RZ, 0x192 ;  /* 0x00000192ff087424 */ /* 0x000fe400078e00ff */
[----:B------:R-:W-:Y:S01]  /*6bd0*/  IMAD.MOV.U32 R13, RZ, RZ, RZ ;  /* 0x000000ffff0d7224 */ /* 0x000fe200078e00ff */
[----:B------:R-:W1:Y:S01]  /*6be0*/  LDCU.64 UR6, c[0x4][0x78] ;  /* 0x01000f00ff0677ac */ /* 0x000e620008000a00 */
[----:B------:R-:W2:Y:S01]  /*6bf0*/  LDC.64 R2, c[0x4][R3] ;  /* 0x0100000003027b82 */ /* 0x000ea20000000a00 */
[----:B------:R-:W5:Y:S01]  /*6c00*/  LDCU.64 UR4, c[0x4][0x10] ;  /* 0x01000200ff0477ac */ /* 0x000f620008000a00 */
[----:B----4-:R-:W-:Y:S01]  /*6c10*/  MOV R5, UR9 ;  /* 0x0000000900057c02 */ /* 0x010fe20008000f00 */
[----:B------:R-:W-:Y:S01]  /*6c20*/  IMAD.U32 R4, RZ, RZ, UR8 ;  /* 0x00000008ff047e24 */ /* 0x000fe2000f8e00ff */
[----:B-1----:R-:W-:Y:S01]  /*6c30*/  MOV R7, UR7 ;  /* 0x0000000700077c02 */ /* 0x002fe20008000f00 */
[----:B------:R-:W-:Y:S01]  /*6c40*/  IMAD.U32 R6, RZ, RZ, UR6 ;  /* 0x00000006ff067e24 */ /* 0x000fe2000f8e00ff */
[----:B-----5:R-:W-:Y:S01]  /*6c50*/  MOV R11, UR5 ;  /* 0x00000005000b7c02 */ /* 0x020fe20008000f00 */
[----:B------:R-:W-:Y:S02]  /*6c60*/  IMAD.U32 R10, RZ, RZ, UR4 ;  /* 0x00000004ff0a7e24 */ /* 0x000fe4000f8e00ff */
[----:B------:R-:W-:Y:S07]  /*6c70*/  LEPC R20, `(.L_x_117) ;  /* 0x000000001014794e */ /* 0x000fee0000000000 */
[----:B--23--:R-:W-:Y:S05]  /*6c80*/  CALL.ABS.NOINC R2 ;  /* 0x0000000002007343 */ /* 0x00cfea0003c00000 */
.L_x_117:
[----:B------:R-:W-:Y:S01]  /*6c90*/  LOP3.LUT R20, R56, 0xffffe000, RZ, 0xc0, !PT ;  /* 0xffffe00038147812 */ /* 0x000fe200078ec0ff */
[----:B------:R-:W-:Y:S05]  /*6ca0*/  WARPSYNC.ALL ;  /* 0x0000000000007948 */ /* 0x000fea0003800000 */
[----:B------:R-:W-:Y:S01]  /*6cb0*/  R2UR UR4, R34 ;  /* 0x00000000220472ca */ /* 0x000fe200000e0000 */
[----:B------:R-:W-:Y:S01]  /*6cc0*/  BSSY.RECONVERGENT B0, `(.L_x_118) ;  /* 0x0000058000007945 */ /* 0x000fe20003800200 */
[----:B------:R-:W-:Y:S02]  /*6cd0*/  LOP3.LUT R21, R57, 0xffffe000, RZ, 0xc0, !PT ;  /* 0xffffe00039157812 */ /* 0x000fe400078ec0ff */
[----:B------:R-:W-:Y:S02]  /*6ce0*/  LOP3.LUT R40, R58, 0xffffe000, RZ, 0xc0, !PT ;  /* 0xffffe0003a287812 */ /* 0x000fe400078ec0ff */
[----:B------:R-:W-:Y:S02]  /*6cf0*/  LOP3.LUT R41, R52, 0xffffe000, RZ, 0xc0, !PT ;  /* 0xffffe00034297812 */ /* 0x000fe400078ec0ff */
[----:B------:R-:W-:Y:S05]  /*6d00*/  ISETP.NE.AND P0, PT, R82, RZ, PT ;  /* 0x000000ff5200720c */ /* 0x000fea0003f05270 */
[----:B------:R-:W2:Y:S02]  /*6d10*/  LDTM.x16 R4, tmem[UR4] ;  /* 0x00000004000479ee */ /* 0x000ea40008240000 */
[C---:B--2---:R-:W-:Y:S01]  /*6d20*/  FMUL R0, R32.reuse, R4 ;  /* 0x0000000420007220 */ /* 0x044fe20000400000 */
[C---:B------:R-:W-:Y:S01]  /*6d30*/  FMUL R2, R32.reuse, R5 ;  /* 0x0000000520027220 */ /* 0x040fe20000400000 */
[C---:B-1----:R-:W-:Y:S01]  /*6d40*/  FMUL R3, R32.reuse, R6 ;  /* 0x0000000620037220 */ /* 0x042fe20000400000 */
[----:B------:R-:W-:Y:S01]  /*6d50*/  FMUL R7, R32, R7 ;  /* 0x0000000720077220 */ /* 0x000fe20000400000 */
[----:B------:R-:W-:Y:S01]  /*6d60*/  FFMA R36, R35, R20, R0 ;  /* 0x0000001423247223 */ /* 0x000fe20000000000 */
[----:B------:R-:W-:Y:S01]  /*6d70*/  LOP3.LUT R20, R59, 0xffffe000, RZ, 0xc0, !PT ;  /* 0xffffe0003b147812 */ /* 0x000fe200078ec0ff */
[C---:B------:R-:W-:Y:S01]  /*6d80*/  FFMA R37, R35.reuse, R21, R2 ;  /* 0x0000001523257223 */ /* 0x040fe20000000002 */
[----:B------:R-:W-:Y:S01]  /*6d90*/  LOP3.LUT R21, R54, 0xffffe000, RZ, 0xc0, !PT ;  /* 0xffffe00036157812 */ /* 0x000fe200078ec0ff */
[----:B------:R-:W-:Y:S01]  /*6da0*/  FFMA R38, R35, R40, R3 ;  /* 0x0000002823267223 */ /* 0x000fe20000000003 */
[----:B------:R-:W-:Y:S01]  /*6db0*/  LOP3.LUT R40, R53, 0xffffe000, RZ, 0xc0, !PT ;  /* 0xffffe00035287812 */ /* 0x000fe200078ec0ff */
[----:B------:R-:W-:Y:S01]  /*6dc0*/  FFMA R39, R35, R20, R7 ;  /* 0x0000001423277223 */ /* 0x000fe20000000007 */
[----:B------:R-:W-:Y:S01]  /*6dd0*/  LOP3.LUT R20, R55, 0xffffe000, RZ, 0xc0, !PT ;  /* 0xffffe00037147812 */ /* 0x000fe200078ec0ff */
[C---:B------:R-:W-:Y:S01]  /*6de0*/  FMUL R4, R32.reuse, R8 ;  /* 0x0000000820047220 */ /* 0x040fe20000400000 */
[----:B------:R-:W-:Y:S01]  /*6df0*/  F2FP.TF32.F32.PACK_B R36, R36 ;  /* 0x00000024ff24723e */ /* 0x000fe200024050ff */
[C---:B------:R-:W-:Y:S01]  /*6e00*/  FMUL R5, R32.reuse, R9 ;  /* 0x0000000920057220 */ /* 0x040fe20000400000 */
[----:B------:R-:W-:Y:S01]  /*6e10*/  F2FP.TF32.F32.PACK_B R37, R37 ;  /* 0x00000025ff25723e */ /* 0x000fe200024050ff */
[C---:B------:R-:W-:Y:S01]  /*6e20*/  FMUL R6, R32.reuse, R10 ;  /* 0x0000000a20067220 */ /* 0x040fe20000400000 */
[----:B------:R-:W-:Y:S01]  /*6e30*/  FMUL R11, R32, R11 ;  /* 0x0000000b200b7220 */ /* 0x000fe20000400000 */
[----:B------:R-:W-:Y:S01]  /*6e40*/  F2FP.TF32.F32.PACK_B R38, R38 ;  /* 0x00000026ff26723e */ /* 0x000fe200024050ff */
[C---:B------:R-:W-:Y:S01]  /*6e50*/  FFMA R4, R35.reuse, R41, R4 ;  /* 0x0000002923047223 */ /* 0x040fe20000000004 */
[----:B------:R-:W-:Y:S01]  /*6e60*/  F2FP.TF32.F32.PACK_B R39, R39 ;  /* 0x00000027ff27723e */ /* 0x000fe200024050ff */
[C---:B------:R-:W-:Y:S01]  /*6e70*/  FFMA R5, R35.reuse, R40, R5 ;  /* 0x0000002823057223 */ /* 0x040fe20000000005 */
[C---:B------:R-:W-:Y:S01]  /*6e80*/  FFMA R6, R35.reuse, R21, R6 ;  /* 0x0000001523067223 */ /* 0x040fe20000000006 */
[----:B------:R-:W-:Y:S01]  /*6e90*/  FFMA R7, R35, R20, R11 ;  /* 0x0000001423077223 */ /* 0x000fe2000000000b */
[----:B------:R-:W-:Y:S01]  /*6ea0*/  LOP3.LUT R41, R48, 0xffffe000, RZ, 0xc0, !PT ;  /* 0xffffe00030297812 */ /* 0x000fe200078ec0ff */
[----:B------:R1:W-:Y:S01]  /*6eb0*/  STS.128 [R80], R36 ;  /* 0x0000002450007388 */ /* 0x0003e20000000c00 */
[----:B------:R-:W-:Y:S01]  /*6ec0*/  LOP3.LUT R40, R49, 0xffffe000, RZ, 0xc0, !PT ;  /* 0xffffe00031287812 */ /* 0x000fe200078ec0ff */
[C---:B------:R-:W-:Y:S01]  /*6ed0*/  FMUL R8, R32.reuse, R12 ;  /* 0x0000000c20087220 */ /* 0x040fe20000400000 */
[----:B------:R-:W-:Y:S01]  /*6ee0*/  FMUL R9, R32, R13 ;  /* 0x0000000d20097220 */ /* 0x000fe20000400000 */
[----:B------:R-:W-:Y:S01]  /*6ef0*/  LOP3.LUT R21, R50, 0xffffe000, RZ, 0xc0, !PT ;  /* 0xffffe00032157812 */ /* 0x000fe200078ec0ff */
[C---:B------:R-:W-:Y:S01]  /*6f00*/  FMUL R10, R32.reuse, R14 ;  /* 0x0000000e200a7220 */ /* 0x040fe20000400000 */
[----:B------:R-:W-:Y:S01]  /*6f10*/  LOP3.LUT R20, R51, 0xffffe000, RZ, 0xc0, !PT ;  /* 0xffffe00033147812 */ /* 0x000fe200078ec0ff */
[----:B------:R-:W-:Y:S01]  /*6f20*/  FMUL R15, R32, R15 ;  /* 0x0000000f200f7220 */ /* 0x000fe20000400000 */
[----:B------:R-:W-:Y:S01]  /*6f30*/  F2FP.TF32.F32.PACK_B R4, R4 ;  /* 0x00000004ff04723e */ /* 0x000fe200024050ff */
[C---:B------:R-:W-:Y:S01]  /*6f40*/  FFMA R8, R35.reuse, R41, R8 ;  /* 0x0000002923087223 */ /* 0x040fe20000000008 */
[----:B------:R-:W-:Y:S01]  /*6f50*/  F2FP.TF32.F32.PACK_B R5, R5 ;  /* 0x00000005ff05723e */ /* 0x000fe200024050ff */
[C---:B------:R-:W-:Y:S01]  /*6f60*/  FFMA R9, R35.reuse, R40, R9 ;  /* 0x0000002823097223 */ /* 0x040fe20000000009 */
[----:B------:R-:W-:Y:S01]  /*6f70*/  F2FP.TF32.F32.PACK_B R6, R6 ;  /* 0x00000006ff06723e */ /* 0x000fe200024050ff */
[C---:B------:R-:W-:Y:S01]  /*6f80*/  FFMA R10, R35.reuse, R21, R10 ;  /* 0x00000015230a7223 */ /* 0x040fe2000000000a */
[----:B------:R-:W-:Y:S01]  /*6f90*/  F2FP.TF32.F32.PACK_B R7, R7 ;  /* 0x00000007ff07723e */ /* 0x000fe200024050ff */
[----:B------:R-:W-:Y:S01]  /*6fa0*/  FFMA R11, R35, R20, R15 ;  /* 0x00000014230b7223 */ /* 0x000fe2000000000f */
[----:B------:R-:W-:Y:S01]  /*6fb0*/  LOP3.LUT R41, R44, 0xffffe000, RZ, 0xc0, !PT ;  /* 0xffffe0002c297812 */ /* 0x000fe200078ec0ff */
[C---:B------:R-:W-:Y:S01]  /*6fc0*/  FMUL R12, R32.reuse, R16 ;  /* 0x00000010200c7220 */ /* 0x040fe20000400000 */
[----:B------:R-:W-:Y:S01]  /*6fd0*/  LOP3.LUT R40, R45, 0xffffe000, RZ, 0xc0, !PT ;  /* 0xffffe0002d287812 */ /* 0x000fe200078ec0ff */
[----:B------:R1:W-:Y:S01]  /*6fe0*/  STS.128 [R79+0x10], R4 ;  /* 0x000010044f007388 */ /* 0x0003e20000000c00 */
        /* <DEDUP_REMOVED lines=13> */
[----:B------:R-:W-:Y:S02]  /*70c0*/  F2FP.TF32.F32.PACK_B R12, R12 ;  /* 0x0000000cff0c723e */ /* 0x000fe400024050ff */
[----:B------:R-:W-:Y:S01]  /*70d0*/  F2FP.TF32.F32.PACK_B R13, R13 ;  /* 0x0000000dff0d723e */ /* 0x000fe200024050ff */
[----:B------:R1:W-:Y:S01]  /*70e0*/  STS.128 [R78+0x20], R8 ;  /* 0x000020084e007388 */ /* 0x0003e20000000c00 */
[----:B------:R-:W-:Y:S02]  /*70f0*/  F2FP.TF32.F32.PACK_B R14, R14 ;  /* 0x0000000eff0e723e */ /* 0x000fe400024050ff */
[----:B------:R-:W-:Y:S05]  /*7100*/  F2FP.TF32.F32.PACK_B R15, R15 ;  /* 0x0000000fff0f723e */ /* 0x000fea00024050ff */
[----:B------:R1:W-:Y:S01]  /*7110*/  STS.128 [R86+0x30], R12 ;  /* 0x0000300c56007388 */ /* 0x0003e20000000c00 */
[----:B------:R-:W-:Y:S01]  /*7120*/  @!PT LDS RZ, [RZ] ;  /* 0x00000000fffff984 */ /* 0x000fe20000000800 */
[----:B------:R-:W-:Y:S01]  /*7130*/  @!PT LDS RZ, [RZ] ;  /* 0x00000000fffff984 */ /* 0x000fe20000000800 */
[----:B------:R-:W-:Y:S01]  /*7140*/  @!PT LDS RZ, [RZ] ;  /* 0x00000000fffff984 */ /* 0x000fe20000000800 */
[----:B------:R-:W-:Y:S01]  /*7150*/  @!PT LDS RZ, [RZ] ;  /* 0x00000000fffff984 */ /* 0x000fe20000000800 */
[----:B------:R2:W-:Y:S07]  /*7160*/  MEMBAR.ALL.CTA ;  /* 0x0000000000007992 */ /* 0x0005ee0000008000 */
[----:B--2---:R-:W2:Y:S02]  /*7170*/  FENCE.VIEW.ASYNC.S ;  /* 0x00000000000073c6 */ /* 0x004ea40000000000 */
[----:B--2---:R-:W-:Y:S06]  /*7180*/  BAR.SYNC.DEFER_BLOCKING 0x1, 0x80 ;  /* 0x0042000000007b1d */ /* 0x004fec0000010000 */
[----:B------:R-:W-:Y:S05]  /*7190*/  @P0 BRA `(.L_x_119) ;  /* 0x0000000000280947 */ /* 0x000fea0003800000 */
[----:B------:R-:W-:Y:S01]  /*71a0*/  UIADD3 UR4, UPT, UPT, UR36, 0x200, URZ ;  /* 0x0000020024047890 */ /* 0x000fe2000fffe0ff */
[----:B------:R-:W-:Y:S05]  /*71b0*/  UMOV UR43, UR60 ;  /* 0x0000003c002b7c82 */ /* 0x000fea0008000000 */
[----:B------:R-:W-:Y:S01]  /*71c0*/  MOV R73, UR4 ;  /* 0x0000000400497c02 */ /* 0x000fe20008000f00 */
[----:B------:R-:W-:Y:S03]  /*71d0*/  UIADD3 UR4, UP0, UPT, UR50, 0x680, URZ ;  /* 0x0000068032047890 */ /* 0x000fe6000ff1e0ff */
[----:B------:R-:W-:Y:S01]  /*71e0*/  R2UR UR40, R73 ;  /* 0x00000000492872ca */ /* 0x000fe200000e0000 */
[----:B------:R-:W-:Y:S11]  /*71f0*/  UIADD3.X UR5, UPT, UPT, URZ, UR51, URZ, UP0, !UPT ;  /* 0x00000033ff057290 */ /* 0x000ff600087fe4ff */
[----:B------:R-:W-:Y:S01]  /*7200*/  @!UPT UIADD3 URZ, UPT, UPT, URZ, URZ, URZ ;  /* 0x000000fffffff290 */ /* 0x000fe2000fffe0ff */
[----:B------:R2:W-:Y:S01]  /*7210*/  UTMASTG.3D [UR40], [UR4] ;  /* 0x00000028040073b5 */ /* 0x0005e20008010000 */
[----:B------:R0:W-:Y:S01]  /*7220*/  UTMACMDFLUSH ;  /* 0x00000000000079b7 */ /* 0x0001e20000000000 */
[----:B--2---:R-:W-:Y:S04]  /*7230*/  DEPBAR.LE SB0, 0x1 ;  /* 0x000080400000791a */ /* 0x004fe80000000000 */
.L_x_119:
[----:B------:R-:W-:Y:S05]  /*7240*/  BSYNC.RECONVERGENT B0 ;  /* 0x0000000000007941 */ /* 0x000fea0003800200 */
.L_x_118:
[----:B------:R-:W-:Y:S01]  /*7250*/  BAR.SYNC.DEFER_BLOCKING 0x1, 0x80 ;  /* 0x0042000000007b1d */ /* 0x000fe20000010000 */
[----:B------:R-:W-:Y:S01]  /*7260*/  ISETP.NE.AND P1, PT, R87, RZ, PT ;  /* 0x000000ff5700720c */ /* 0x000fe20003f25270 */
[----:B------:R-:W-:Y:S01]  /*7270*/  UISETP.NE.AND UP0, UPT, UR39, URZ, UPT ;  /* 0x000000ff2700728c */ /* 0x000fe2000bf05270 */
[----:B------:R-:W-:Y:S11]  /*7280*/  LEA R3, R43, UR36, 0x3 ;  /* 0x000000242b037c11 */ /* 0x000ff6000f8e18ff */
[----:B------:R-:W-:Y:S01]  /*7290*/  @P1 SHF.L.U32 R2, R77, 0x1f, RZ ;  /* 0x0000001f4d021819 */ /* 0x000fe200000006ff */
[----:B------:R-:W-:Y:S06]  /*72a0*/  BRA.U !UP0, `(.L_x_120) ;  /* 0x0000000108247547 */ /* 0x000fec000b800000 */
[----:B-1----:R-:W-:Y:S01]  /*72b0*/  IMAD.U32 R5, RZ, RZ, UR37 ;  /* 0x00000025ff057e24 */ /* 0x002fe2000f8e00ff */
[----:B------:R-:W-:Y:S01]  /*72c0*/  MOV R0, UR46 ;  /* 0x0000002e00007c02 */ /* 0x000fe20008000f00 */
[----:B------:R-:W-:Y:S03]  /*72d0*/  UIADD3 UR4, UPT, UPT, UR37, 0x1, URZ ;  /* 0x0000000125047890 */ /* 0x000fe6000fffe0ff */
[----:B------:R-:W-:Y:S01]  /*72e0*/  @P1 LEA R5, R5, UR36, 0x3 ;  /* 0x0000002405051c11 */ /* 0x000fe2000f8e18ff */
[----:B------:R-:W-:Y:S04]  /*72f0*/  UISETP.NE.AND UP0, UPT, UR4, 0x4, UPT ;  /* 0x000000040400788c */ /* 0x000fe8000bf05270 */
[----:B------:R-:W-:Y:S01]  /*7300*/  @P1 VIADD R5, R5, 0x40 ;  /* 0x0000004005051836 */ /* 0x000fe20000000000 */
[----:B------:R-:W-:Y:S04]  /*7310*/  USEL UR37, UR4, URZ, UP0 ;  /* 0x000000ff04257287 */ /* 0x000fe80008000000 */
[----:B------:R-:W-:Y:S04]  /*7320*/  @P1 PRMT R0, R0, 0x654, R5 ;  /* 0x0000065400001816 */ /* 0x000fe80000000005 */
[----:B------:R2:W-:Y:S04]  /*7330*/  @P1 SYNCS.ARRIVE.TRANS64.RED.A1T0 RZ, [R0+URZ], RZ ;  /* 0x000000ff00ff19a7 */ /* 0x0005e800081004ff */
.L_x_120:
[----:B------:R-:W4:Y:S01]  /*7340*/  @P1 SYNCS.PHASECHK.TRANS64.TRYWAIT P0, [R3+URZ+0x20], R2 ;  /* 0x00002002030015a7 */ /* 0x000f2200080011ff */
[----:B------:R-:W-:Y:S01]  /*7350*/  BSSY B1, `(.L_x_121) ;  /* 0x0000016000017945 */ /* 0x000fe20003800000 */
[----:B----4-:R-:W-:Y:S03]  /*7360*/  @P1 SEL R89, RZ, 0x1, !P0 ;  /* 0x00000001ff591807 */ /* 0x010fe60004000000 */
[----:B------:R-:W-:Y:S05]  /*7370*/  @!P1 BRA `(.L_x_122) ;  /* 0x00000000004c9947 */ /* 0x000fea0003800000 */
[----:B------:R-:W-:Y:S01]  /*7380*/  ISETP.NE.AND P0, PT, R89, RZ, PT ;  /* 0x000000ff5900720c */ /* 0x000fe20003f05270 */
[----:B------:R-:W-:Y:S01]  /*7390*/  BSSY B0, `(.L_x_123) ;  /* 0x000000b000007945 */ /* 0x000fe20003800000 */
[----:B------:R-:W-:Y:S11]  /*73a0*/  ISETP.NE.AND P1, PT, R90, RZ, PT ;  /* 0x000000ff5a00720c */ /* 0x000ff60003f25270 */
[----:B------:R-:W-:Y:S02]  /*73b0*/  @!UPT UIADD3 URZ, UPT, UPT, URZ, URZ, URZ ;  /* 0x000000fffffff290 */ /* 0x000fe4000fffe0ff */
[C---:B-1----:R-:W-:Y:S01]  /*73c0*/  @P1 IMAD R6, R43.reuse, 0x2000, R80 ;  /* 0x000020002b061824 */ /* 0x042fe200078e0250 */
[C---:B------:R-:W-:Y:S01]  /*73d0*/  @P1 LEA R4, R43.reuse, R78, 0xd ;  /* 0x0000004e2b041211 */ /* 0x040fe200078e68ff */
[C---:B------:R-:W-:Y:S02]  /*73e0*/  @P1 IMAD R5, R43.reuse, 0x2000, R79 ;  /* 0x000020002b051824 */ /* 0x040fe400078e024f */
[----:B------:R-:W-:Y:S01]  /*73f0*/  @P1 IMAD R2, R43, 0x2000, R86 ;  /* 0x000020002b021824 */ /* 0x000fe200078e0256 */
[----:B------:R-:W-:Y:S06]  /*7400*/  @P0 BRA `(.L_x_124) ;  /* 0x00000000000c0947 */ /* 0x000fec0003800000 */
[----:B--2---:R-:W-:Y:S04]  /*7410*/  SHF.L.U32 R0, R77, 0x1f, RZ ;  /* 0x0000001f4d007819 */ /* 0x004fe800000006ff */
[----:B------:R-:W1:Y:S02]  /*7420*/  SYNCS.PHASECHK.TRANS64.TRYWAIT P0, [R3+URZ+0x20], R0 ;  /* 0x00002000030075a7 */ /* 0x000e6400080011ff */
[----:B-1----:R-:W-:Y:S05]  /*7430*/  @!P0 BRA `(.L_x_125) ;  /* 0x0000002800448947 */ /* 0x002fea0003800000 */
.L_x_124:
[----:B------:R-:W-:Y:S05]  /*7440*/  BSYNC B0 ;  /* 0x0000000000007941 */ /* 0x000fea0003800000 */
.L_x_123:
[----:B------:R-:W-:Y:S02]  /*7450*/  ISETP.NE.AND P0, PT, R90, RZ, PT ;  /* 0x000000ff5a00720c */ /* 0x000fe40003f05270 */
[----:B------:R-:W-:Y:S11]  /*7460*/  IADD3 R43, PT, PT, R43, 0x1, RZ ;  /* 0x000000012b2b7810 */ /* 0x000ff60007ffe0ff */
[----:B------:R4:W1:Y:S04]  /*7470*/  @P0 LDS.128 R56, [R6] ;  /* 0x0000000006380984 */ /* 0x0008680000000c00 */
[----:B------:R4:W1:Y:S04]  /*7480*/  @P0 LDS.128 R52, [R5+0x10] ;  /* 0x0000100005340984 */ /* 0x0008680000000c00 */
[----:B------:R4:W1:Y:S04]  /*7490*/  @P0 LDS.128 R48, [R4+0x20] ;  /* 0x0000200004300984 */ /* 0x0008680000000c00 */
[----:B------:R4:W1:Y:S02]  /*74a0*/  @P0 LDS.128 R44, [R2+0x30] ;  /* 0x00003000022c0984 */ /* 0x0008640000000c00 */
.L_x_122:
[----:B------:R-:W-:Y:S05]  /*74b0*/  BSYNC B1 ;  /* 0x0000000000017941 */ /* 0x000fea0003800000 */
.L_x_121:
[----:B-1----:R-:W-:Y:S05]  /*74c0*/  VIADD R3, R34, 0x10 ;  /* 0x0000001022037836 */ /* 0x002fea0000000000 */
[----:B------:R-:W-:Y:S04]  /*74d0*/  SHF.R.U32.HI R3, RZ, 0x15, R3 ;  /* 0x00000015ff037819 */ /* 0x000fe80000011603 */
[----:B------:R-:W-:Y:S11]  /*74e0*/  LOP3.LUT P0, RZ, R3, 0x3, R72, 0x48, !PT ;  /* 0x0000000303ff7812 */ /* 0x000ff60007804848 */
[----:B------:R-:W-:Y:S02]  /*74f0*/  @!UPT UIADD3 URZ, UPT, UPT, URZ, URZ, URZ ;  /* 0x000000fffffff290 */ /* 0x000fe4000fffe0ff */
[----:B------:R-:W-:Y:S05]  /*7500*/  @!P0 BRA `(.L_x_126) ;  /* 0x0000000000408947 */ /* 0x000fea0003800000 */
[----:B------:R-:W1:Y:S01]  /*7510*/  LDCU.64 UR8, c[0x4][0x70] ;  /* 0x01000e00ff0877ac */ /* 0x000e620008000a00 */
[----:B------:R-:W-:Y:S01]  /*7520*/  MOV R3, 0x0 ;  /* 0x0000000000037802 */ /* 0x000fe20000000f00 */
[----:B------:R-:W-:Y:S02]  /*7530*/  HFMA2 R12, -RZ, RZ, 0, 5.9604644775390625e-08 ;  /* 0x00000001ff0c7431 */ /* 0x000fe400000001ff */
[----:B------:R-:W-:Y:S02]  /*7540*/  IMAD.MOV.U32 R8, RZ, RZ, 0x192 ;  /* 0x00000192ff087424 */ /* 0x000fe400078e00ff */
[----:B------:R-:W-:Y:S01]  /*7550*/  IMAD.MOV.U32 R13, RZ, RZ, RZ ;  /* 0x000000ffff0d7224 */ /* 0x000fe200078e00ff */
[----:B------:R-:W5:Y:S01]  /*7560*/  LDCU.64 UR6, c[0x4][0x78] ;  /* 0x01000f00ff0677ac */ /* 0x000f620008000a00 */
[----:B----4-:R-:W4:Y:S01]  /*7570*/  LDC.64 R2, c[0x4][R3] ;  /* 0x0100000003027b82 */ /* 0x010f220000000a00 */
[----:B------:R-:W2:Y:S01]  /*7580*/  LDCU.64 UR4, c[0x4][0x10] ;  /* 0x01000200ff0477ac */ /* 0x000ea20008000a00 */
[----:B-1----:R-:W-:Y:S01]  /*7590*/  MOV R5, UR9 ;  /* 0x0000000900057c02 */ /* 0x002fe20008000f00 */
[----:B------:R-:W-:Y:S01]  /*75a0*/  IMAD.U32 R4, RZ, RZ, UR8 ;  /* 0x00000008ff047e24 */ /* 0x000fe2000f8e00ff */
[----:B-----5:R-:W-:Y:S01]  /*75b0*/  MOV R7, UR7 ;  /* 0x0000000700077c02 */ /* 0x020fe20008000f00 */
[----:B------:R-:W-:Y:S01]  /*75c0*/  IMAD.U32 R6, RZ, RZ, UR6 ;  /* 0x00000006ff067e24 */ /* 0x000fe2000f8e00ff */
[----:B--2---:R-:W-:Y:S01]  /*75d0*/  MOV R11, UR5 ;  /* 0x00000005000b7c02 */ /* 0x004fe20008000f00 */
[----:B------:R-:W-:Y:S02]  /*75e0*/  IMAD.U32 R10, RZ, RZ, UR4 ;  /* 0x00000004ff0a7e24 */ /* 0x000fe4000f8e00ff */
[----:B------:R-:W-:Y:S07]  /*75f0*/  LEPC R20, `(.L_x_126) ;  /* 0x000000001014794e */ /* 0x000fee0000000000 */
[----:B---34-:R-:W-:Y:S05]  /*7600*/  CALL.ABS.NOINC R2 ;  /* 0x0000000002007343 */ /* 0x018fea0003c00000 */
.L_x_126:
[----:B------:R-:W-:Y:S01]  /*7610*/  LOP3.LUT R20, R56, 0xffffe000, RZ, 0xc0, !PT ;  /* 0xffffe00038147812 */ /* 0x000fe200078ec0ff */
[----:B------:R-:W-:Y:S05]  /*7620*/  WARPSYNC.ALL ;  /* 0x0000000000007948 */ /* 0x000fea0003800000 */
[----:B------:R-:W-:Y:S01]  /*7630*/  R2UR UR4, R34 ;  /* 0x00000000220472ca */ /* 0x000fe200000e0000 */
[----:B------:R-:W-:Y:S01]  /*7640*/  IMAD.U32 R92, RZ, RZ, UR37 ;  /* 0x00000025ff5c7e24 */ /* 0x000fe2000f8e00ff */
[----:B------:R-:W-:Y:S01]  /*7650*/  LOP3.LUT R21, R57, 0xffffe000, RZ, 0xc0, !PT ;  /* 0xffffe00039157812 */ /* 0x000fe200078ec0ff */
[----:B------:R-:W-:Y:S01]  /*7660*/  IMAD.U32 R91, RZ, RZ, UR46 ;  /* 0x0000002eff5b7e24 */ /* 0x000fe2000f8e00ff */
[----:B------:R-:W-:Y:S01]  /*7670*/  LOP3.LUT R40, R59, 0xffffe000, RZ, 0xc0, !PT ;  /* 0xffffe0003b287812 */ /* 0x000fe200078ec0ff */
[----:B------:R-:W-:Y:S01]  /*7680*/  BSSY.RECONVERGENT B0, `(.L_x_127) ;  /* 0x000005b000007945 */ /* 0x000fe20003800200 */
[----:B------:R-:W-:Y:S02]  /*7690*/  LOP3.LUT R41, R52, 0xffffe000, RZ, 0xc0, !PT ;  /* 0xffffe00034297812 */ /* 0x000fe400078ec0ff */
[----:B------:R-:W-:Y:S02]  /*76a0*/  LOP3.LUT R42, R53, 0xffffe000, RZ, 0xc0, !PT ;  /* 0xffffe000352a7812 */ /* 0x000fe400078ec0ff */
[----:B------:R-:W-:Y:S02]  /*76b0*/  ISETP.NE.AND P6, PT, R87, RZ, PT ;  /* 0x000000ff5700720c */ /* 0x000fe40003fc5270 */
[----:B------:R-:W-:Y:S01]  /*76c0*/  ISETP.NE.AND P0, PT, R82, RZ, PT ;  /* 0x000000ff5200720c */ /* 0x000fe20003f05270 */
[----:B----4-:R-:W2:Y:S10]  /*76d0*/  LDTM.x16 R4, tmem[UR4+0x10] ;  /* 0x00001004000479ee */ /* 0x010eb40008240000 */
[----:B------:R-:W-:Y:S02]  /*76e0*/  @P6 LEA R92, R92, UR36, 0x3 ;  /* 0x000000245c5c6c11 */ /* 0x000fe4000f8e18ff */
[----:B------:R-:W-:Y:S03]  /*76f0*/  @P6 SHF.L.U32 R93, R77, 0x1f, RZ ;  /* 0x0000001f4d5d6819 */ /* 0x000fe600000006ff */
[----:B------:R-:W-:Y:S05]  /*7700*/  @P6 VIADD R92, R92, 0x40 ;  /* 0x000000405c5c6836 */ /* 0x000fea0000000000 */
[----:B------:R-:W-:Y:S02]  /*7710*/  @P6 PRMT R91, R91, 0x654, R92 ;  /* 0x000006545b5b6816 */ /* 0x000fe4000000005c */
[----:B------:R-:W-:Y:S01]  /*7720*/  LEA R92, R43, UR36, 0x3 ;  /* 0x000000242b5c7c11 */ /* 0x000fe2000f8e18ff */
[C---:B--2---:R-:W-:Y:S01]  /*7730*/  FMUL R0, R32.reuse, R4 ;  /* 0x0000000420007220 */ /* 0x044fe20000400000 */
[C---:B------:R-:W-:Y:S01]  /*7740*/  FMUL R2, R32.reuse, R5 ;  /* 0x0000000520027220 */ /* 0x040fe20000400000 */
[C---:B------:R-:W-:Y:S01]  /*7750*/  FMUL R3, R32.reuse, R6 ;  /* 0x0000000620037220 */ /* 0x040fe20000400000 */
[----:B------:R-:W-:Y:S01]  /*7760*/  FMUL R7, R32, R7 ;  /* 0x0000000720077220 */ /* 0x000fe20000400000 */
[C---:B------:R-:W-:Y:S01]  /*7770*/  FFMA R36, R35.reuse, R20, R0 ;  /* 0x0000001423247223 */ /* 0x040fe20000000000 */
[----:B------:R-:W-:Y:S01]  /*7780*/  LOP3.LUT R20, R58, 0xffffe000, RZ, 0xc0, !PT ;  /* 0xffffe0003a147812 */ /* 0x000fe200078ec0ff */
[C---:B------:R-:W-:Y:S01]  /*7790*/  FFMA R37, R35.reuse, R21, R2 ;  /* 0x0000001523257223 */ /* 0x040fe20000000002 */
[----:B------:R-:W-:Y:S01]  /*77a0*/  LOP3.LUT R21, R48, 0xffffe000, RZ, 0xc0, !PT ;  /* 0xffffe00030157812 */ /* 0x000fe200078ec0ff */
[----:B------:R-:W-:Y:S01]  /*77b0*/  FMUL R4, R32, R8 ;  /* 0x0000000820047220 */ /* 0x000fe20000400000 */
[----:B------:R-:W-:Y:S01]  /*77c0*/  F2FP.TF32.F32.PACK_B R36, R36 ;  /* 0x00000024ff24723e */ /* 0x000fe200024050ff */
[C---:B------:R-:W-:Y:S01]  /*77d0*/  FFMA R38, R35.reuse, R20, R3 ;  /* 0x0000001423267223 */ /* 0x040fe20000000003 */
[----:B------:R-:W-:Y:S01]  /*77e0*/  LOP3.LUT R20, R54, 0xffffe000, RZ, 0xc0, !PT ;  /* 0xffffe00036147812 */ /* 0x000fe200078ec0ff */
[----:B------:R-:W-:Y:S01]  /*77f0*/  FFMA R39, R35, R40, R7 ;  /* 0x0000002823277223 */ /* 0x000fe20000000007 */
[----:B------:R-:W-:Y:S01]  /*7800*/  LOP3.LUT R40, R55, 0xffffe000, RZ, 0xc0, !PT ;  /* 0xffffe00037287812 */ /* 0x000fe200078ec0ff */
[C---:B------:R-:W-:Y:S01]  /*7810*/  FMUL R5, R32.reuse, R9 ;  /* 0x0000000920057220 */ /* 0x040fe20000400000 */
[C---:B------:R-:W-:Y:S01]  /*7820*/  FMUL R6, R32.reuse, R10 ;  /* 0x0000000a20067220 */ /* 0x040fe20000400000 */
[C---:B------:R-:W-:Y:S01]  /*7830*/  FMUL R11, R32.reuse, R11 ;  /* 0x0000000b200b7220 */ /* 0x040fe20000400000 */
[----:B------:R-:W-:Y:S01]  /*7840*/  F2FP.TF32.F32.PACK_B R37, R37 ;  /* 0x00000025ff25723e */ /* 0x000fe200024050ff */
[C---:B------:R-:W-:Y:S01]  /*7850*/  FFMA R4, R35.reuse, R41, R4 ;  /* 0x0000002923047223 */ /* 0x040fe20000000004 */
[----:B------:R-:W-:Y:S01]  /*7860*/  F2FP.TF32.F32.PACK_B R38, R38 ;  /* 0x00000026ff26723e */ /* 0x000fe200024050ff */
[C---:B------:R-:W-:Y:S01]  /*7870*/  FFMA R5, R35.reuse, R42, R5 ;  /* 0x0000002a23057223 */ /* 0x040fe20000000005 */
[----:B------:R-:W-:Y:S01]  /*7880*/  F2FP.TF32.F32.PACK_B R39, R39 ;  /* 0x00000027ff27723e */ /* 0x000fe200024050ff */
[C---:B------:R-:W-:Y:S01]  /*7890*/  FFMA R6, R35.reuse, R20, R6 ;  /* 0x0000001423067223 */ /* 0x040fe20000000006 */
[----:B------:R-:W-:Y:S01]  /*78a0*/  FFMA R7, R35, R40, R11 ;  /* 0x0000002823077223 */ /* 0x000fe2000000000b */
        /* <DEDUP_REMOVED lines=47> */
[----:B------:R-:W-:Y:S02]  /*7ba0*/  UIADD3 UR4, UP0, UPT, UR50, 0x680, URZ ;  /* 0x0000068032047890 */ /* 0x000fe4000ff1e0ff */
[----:B------:R-:W-:Y:S02]  /*7bb0*/  UIADD3 UR9, UPT, UPT, UR41, 0x10, URZ ;  /* 0x0000001029097890 */ /* 0x000fe4000fffe0ff */
[----:B------:R-:W-:Y:S02]  /*7bc0*/  UIADD3 UR8, UPT, UPT, UR36, 0x2200, URZ ;  /* 0x0000220024087890 */ /* 0x000fe4000fffe0ff */
[----:B------:R-:W-:Y:S01]  /*7bd0*/  UIADD3.X UR5, UPT, UPT, URZ, UR51, URZ, UP0, !UPT ;  /* 0x00000033ff057290 */ /* 0x000fe200087fe4ff */
[----:B------:R-:W-:Y:S01]  /*7be0*/  UMOV UR10, UR42 ;  /* 0x0000002a000a7c82 */ /* 0x000fe20008000000 */
[----:B------:R-:W-:Y:S07]  /*7bf0*/  UMOV UR11, UR60 ;  /* 0x0000003c000b7c82 */ /* 0x000fee0008000000 */
[----:B------:R2:W-:Y:S01]  /*7c00*/  UTMASTG.3D [UR8], [UR4] ;  /* 0x00000008040073b5 */ /* 0x0005e20008010000 */
[----:B------:R0:W-:Y:S01]  /*7c10*/  UTMACMDFLUSH ;  /* 0x00000000000079b7 */ /* 0x0001e20000000000 */
[----:B--2---:R-:W-:Y:S04]  /*7c20*/  DEPBAR.LE SB0, 0x1 ;  /* 0x000080400000791a */ /* 0x004fe80000000000 */
.L_x_128:
[----:B------:R-:W-:Y:S05]  /*7c30*/  BSYNC.RECONVERGENT B0 ;  /* 0x0000000000007941 */ /* 0x000fea0003800200 */
.L_x_127:
[----:B------:R-:W-:Y:S01]  /*7c40*/  BAR.SYNC.DEFER_BLOCKING 0x1, 0x80 ;  /* 0x0042000000007b1d */ /* 0x000fe20000010000 */
[----:B------:R-:W-:Y:S04]  /*7c50*/  UIADD3 UR4, UPT, UPT, UR37, 0x1, URZ ;  /* 0x0000000125047890 */ /* 0x000fe8000fffe0ff */
[----:B------:R-:W-:Y:S04]  /*7c60*/  UISETP.NE.AND UP0, UPT, UR4, 0x4, UPT ;  /* 0x000000040400788c */ /* 0x000fe8000bf05270 */
[----:B------:R-:W-:Y:S01]  /*7c70*/  USEL UR38, UR4, URZ, UP0 ;  /* 0x000000ff04267287 */ /* 0x000fe20008000000 */
[----:B------:R2:W-:Y:S01]  /*7c80*/  @P6 SYNCS.ARRIVE.TRANS64.RED.A1T0 RZ, [R91+URZ], RZ ;  /* 0x000000ff5bff69a7 */ /* 0x0005e200081004ff */
[----:B------:R-:W-:Y:S01]  /*7c90*/  BSSY B1, `(.L_x_129) ;  /* 0x0000017000017945 */ /* 0x000fe20003800000 */
[----:B------:R-:W4:Y:S02]  /*7ca0*/  @P6 SYNCS.PHASECHK.TRANS64.TRYWAIT P0, [R92+URZ+0x20], R93 ;  /* 0x0000205d5c0065a7 */ /* 0x000f2400080011ff */
[----:B----4-:R-:W-:Y:S01]  /*7cb0*/  @P6 SEL R89, RZ, 0x1, !P0 ;  /* 0x00000001ff596807 */ /* 0x010fe20004000000 */
[----:B--2---:R-:W-:Y:S06]  /*7cc0*/  @!P6 BRA `(.L_x_130) ;  /* 0x00000000004ce947 */ /* 0x004fec0003800000 */
        /* <DEDUP_REMOVED lines=9> */
[----:B------:R-:W-:Y:S04]  /*7d60*/  SHF.L.U32 R5, R77, 0x1f, RZ ;  /* 0x0000001f4d057819 */ /* 0x000fe800000006ff */
[----:B------:R-:W1:Y:S02]  /*7d70*/  SYNCS.PHASECHK.TRANS64.TRYWAIT P0, [R92+URZ+0x20], R5 ;  /* 0x000020055c0075a7 */ /* 0x000e6400080011ff */
[----:B-1----:R-:W-:Y:S05]  /*7d80*/  @!P0 BRA `(.L_x_133) ;  /* 0x0000002000048947 */ /* 0x002fea0003800000 */
.L_x_132:
[----:B------:R-:W-:Y:S05]  /*7d90*/  BSYNC B0 ;  /* 0x0000000000007941 */ /* 0x000fea0003800000 */
.L_x_131:
[----:B------:R-:W-:Y:S02]  /*7da0*/  ISETP.NE.AND P0, PT, R90, RZ, PT ;  /* 0x000000ff5a00720c */ /* 0x000fe40003f05270 */
[----:B------:R-:W-:Y:S11]  /*7db0*/  IADD3 R43, PT, PT, R43, 0x1, RZ ;  /* 0x000000012b2b7810 */ /* 0x000ff60007ffe0ff */
[----:B------:R2:W4:Y:S04]  /*7dc0*/  @P0 LDS.128 R56, [R4] ;  /* 0x0000000004380984 */ /* 0x0005280000000c00 */
[----:B------:R2:W1:Y:S04]  /*7dd0*/  @P0 LDS.128 R52, [R3+0x10] ;  /* 0x0000100003340984 */ /* 0x0004680000000c00 */
[----:B------:R2:W1:Y:S04]  /*7de0*/  @P0 LDS.128 R48, [R2+0x20] ;  /* 0x0000200002300984 */ /* 0x0004680000000c00 */
[----:B------:R2:W1:Y:S02]  /*7df0*/  @P0 LDS.128 R44, [R0+0x30] ;  /* 0x00003000002c0984 */ /* 0x0004640000000c00 */
.L_x_130:
[----:B------:R-:W-:Y:S05]  /*7e00*/  BSYNC B1 ;  /* 0x0000000000017941 */ /* 0x000fea0003800000 */
.L_x_129:
[----:B--2---:R-:W-:Y:S05]  /*7e10*/  VIADD R3, R34, 0x20 ;  /* 0x0000002022037836 */ /* 0x004fea0000000000 */
[----:B------:R-:W-:Y:S04]  /*7e20*/  SHF.R.U32.HI R3, RZ, 0x15, R3 ;  /* 0x00000015ff037819 */ /* 0x000fe80000011603 */
[----:B------:R-:W-:Y:S11]  /*7e30*/  LOP3.LUT P0, RZ, R3, 0x3, R72, 0x48, !PT ;  /* 0x0000000303ff7812 */ /* 0x000ff60007804848 */
[----:B------:R-:W-:Y:S02]  /*7e40*/  @!UPT UIADD3 URZ, UPT, UPT, URZ, URZ, URZ ;  /* 0x000000fffffff290 */ /* 0x000fe4000fffe0ff */
[----:B------:R-:W-:Y:S05]  /*7e50*/  @!P0 BRA `(.L_x_134) ;  /* 0x0000000000408947 */ /* 0x000fea0003800000 */
[----:B------:R-:W2:Y:S01]  /*7e60*/  LDCU.64 UR8, c[0x4][0x70] ;  /* 0x01000e00ff0877ac */ /* 0x000ea20008000a00 */
[----:B------:R-:W-:Y:S01]  /*7e70*/  MOV R3, 0x0 ;  /* 0x0000000000037802 */ /* 0x000fe20000000f00 */
[----:B-1----:R-:W-:Y:S02]  /*7e80*/  HFMA2 R12, -RZ, RZ, 0, 5.9604644775390625e-08 ;  /* 0x00000001ff0c7431 */ /* 0x002fe400000001ff */
[----:B------:R-:W-:Y:S02]  /*7e90*/  IMAD.MOV.U32 R8, RZ, RZ, 0x192 ;  /* 0x00000192ff087424 */ /* 0x000fe400078e00ff */
[----:B------:R-:W-:Y:S01]  /*7ea0*/  IMAD.MOV.U32 R13, RZ, RZ, RZ ;  /* 0x000000ffff0d7224 */ /* 0x000fe200078e00ff */
[----:B------:R-:W1:Y:S01]  /*7eb0*/  LDCU.64 UR6, c[0x4][0x78] ;  /* 0x01000f00ff0677ac */ /* 0x000e620008000a00 */
[----:B------:R-:W3:Y:S01]  /*7ec0*/  LDC.64 R2, c[0x4][R3] ;  /* 0x0100000003027b82 */ /* 0x000ee20000000a00 */
[----:B------:R-:W5:Y:S01]  /*7ed0*/  LDCU.64 UR4, c[0x4][0x10] ;  /* 0x01000200ff0477ac */ /* 0x000f620008000a00 */
[----:B--2---:R-:W-:Y:S01]  /*7ee0*/  MOV R5, UR9 ;  /* 0x0000000900057c02 */ /* 0x004fe20008000f00 */
[----:B------:R-:W-:Y:S01]  /*7ef0*/  IMAD.U32 R4, RZ, RZ, UR8 ;  /* 0x00000008ff047e24 */ /* 0x000fe2000f8e00ff */
[----:B-1----:R-:W-:Y:S01]  /*7f00*/  MOV R7, UR7 ;  /* 0x0000000700077c02 */ /* 0x002fe20008000f00 */
[----:B------:R-:W-:Y:S01]  /*7f10*/  IMAD.U32 R6, RZ, RZ, UR6 ;  /* 0x00000006ff067e24 */ /* 0x000fe2000f8e00ff */
[----:B-----5:R-:W-:Y:S01]  /*7f20*/  MOV R11, UR5 ;  /* 0x00000005000b7c02 */ /* 0x020fe20008000f00 */
[----:B------:R-:W-:Y:S02]  /*7f30*/  IMAD.U32 R10, RZ, RZ, UR4 ;  /* 0x00000004ff0a7e24 */ /* 0x000fe4000f8e00ff */
[----:B------:R-:W-:Y:S07]  /*7f40*/  LEPC R20, `(.L_x_134) ;  /* 0x000000001014794e */ /* 0x000fee0000000000 */
[----:B---34-:R-:W-:Y:S05]  /*7f50*/  CALL.ABS.NOINC R2 ;  /* 0x0000000002007343 */ /* 0x018fea0003c00000 */
.L_x_134:
[----:B----4-:R-:W-:Y:S01]  /*7f60*/  LOP3.LUT R20, R56, 0xffffe000, RZ, 0xc0, !PT ;  /* 0xffffe00038147812 */ /* 0x010fe200078ec0ff */
[----:B------:R-:W-:Y:S05]  /*7f70*/  WARPSYNC.ALL ;  /* 0x0000000000007948 */ /* 0x000fea0003800000 */
[----:B------:R-:W-:Y:S01]  /*7f80*/  R2UR UR4, R34 ;  /* 0x00000000220472ca */ /* 0x000fe200000e0000 */
[----:B-1----:R-:W-:Y:S01]  /*7f90*/  IMAD.U32 R92, RZ, RZ, UR38 ;  /* 0x00000026ff5c7e24 */ /* 0x002fe2000f8e00ff */
        /* <DEDUP_REMOVED lines=8> */
[----:B------:R-:W1:Y:S10]  /*8020*/  LDTM.x16 R4, tmem[UR4+0x20] ;  /* 0x00002004000479ee */ /* 0x000e740008240000 */
[----:B------:R-:W-:Y:S02]  /*8030*/  @P6 LEA R92, R92, UR36, 0x3 ;  /* 0x000000245c5c6c11 */ /* 0x000fe4000f8e18ff */
[----:B------:R-:W-:Y:S03]  /*8040*/  @P6 SHF.L.U32 R93, R77, 0x1f, RZ ;  /* 0x0000001f4d5d6819 */ /* 0x000fe600000006ff */
[----:B------:R-:W-:Y:S05]  /*8050*/  @P6 VIADD R92, R92, 0x40 ;  /* 0x000000405c5c6836 */ /* 0x000fea0000000000 */
[----:B------:R-:W-:Y:S02]  /*8060*/  @P6 PRMT R91, R91, 0x654, R92 ;  /* 0x000006545b5b6816 */ /* 0x000fe4000000005c */
[----:B------:R-:W-:Y:S01]  /*8070*/  LEA R92, R43, UR36, 0x3 ;  /* 0x000000242b5c7c11 */ /* 0x000fe2000f8e18ff */
[C---:B-1----:R-:W-:Y:S01]  /*8080*/  FMUL R0, R32.reuse, R4 ;  /* 0x0000000420007220 */ /* 0x042fe20000400000 */
        /* <DEDUP_REMOVED lines=79> */
.L_x_136:
[----:B------:R-:W-:Y:S05]  /*8580*/  BSYNC.RECONVERGENT B0 ;  /* 0x0000000000007941 */ /* 0x000fea0003800200 */
.L_x_135:
        /* <DEDUP_REMOVED lines=13> */
[C---:B------:R-:W-:Y:S01]  /*8660*/  @P1 IMAD R3, R43.reuse, 0x2000, R80 ;  /* 0x000020002b031824 */ /* 0x040fe200078e0250 */
[C---:B------:R-:W-:Y:S01]  /*8670*/  @P1 LEA R0, R43.reuse, R78, 0xd ;  /* 0x0000004e2b001211 */ /* 0x040fe200078e68ff */
[C---:B------:R-:W-:Y:S02]  /*8680*/  @P1 IMAD R2, R43.reuse, 0x2000, R79 ;  /* 0x000020002b021824 */ /* 0x040fe400078e024f */
[----:B------:R-:W-:Y:S01]  /*8690*/  @P1 IMAD R43, R43, 0x2000, R86 ;  /* 0x000020002b2b1824 */ /* 0x000fe200078e0256 */
[----:B------:R-:W-:Y:S06]  /*86a0*/  @P0 BRA `(.L_x_140) ;  /* 0x00000000000c0947 */ /* 0x000fec0003800000 */
[----:B-1----:R-:W-:Y:S04]  /*86b0*/  SHF.L.U32 R5, R77, 0x1f, RZ ;  /* 0x0000001f4d057819 */ /* 0x002fe800000006ff */
[----:B------:R-:W1:Y:S02]  /*86c0*/  SYNCS.PHASECHK.TRANS64.TRYWAIT P0, [R92+URZ+0x20], R5 ;  /* 0x000020055c0075a7 */ /* 0x000e6400080011ff */
[----:B-1----:R-:W-:Y:S05]  /*86d0*/  @!P0 BRA `(.L_x_141) ;  /* 0x0000001400c48947 */ /* 0x002fea0003800000 */
.L_x_140:
[----:B------:R-:W-:Y:S05]  /*86e0*/  BSYNC B0 ;  /* 0x0000000000007941 */ /* 0x000fea0003800000 */
.L_x_139:
[----:B------:R-:W-:Y:S11]  /*86f0*/  ISETP.NE.AND P0, PT, R90, RZ, PT ;  /* 0x000000ff5a00720c */ /* 0x000ff60003f05270 */
[----:B------:R-:W-:Y:S02]  /*8700*/  @!UPT UIADD3 URZ, UPT, UPT, URZ, URZ, URZ ;  /* 0x000000fffffff290 */ /* 0x000fe4000fffe0ff */
[----:B------:R2:W4:Y:S04]  /*8710*/  @P0 LDS.128 R56, [R3] ;  /* 0x0000000003380984 */ /* 0x0005280000000c00 */
[----:B------:R2:W1:Y:S04]  /*8720*/  @P0 LDS.128 R52, [R2+0x10] ;  /* 0x0000100002340984 */ /* 0x0004680000000c00 */
[----:B------:R2:W1:Y:S04]  /*8730*/  @P0 LDS.128 R48, [R0+0x20] ;  /* 0x0000200000300984 */ /* 0x0004680000000c00 */
[----:B------:R2:W1:Y:S02]  /*8740*/  @P0 LDS.128 R44, [R43+0x30] ;  /* 0x000030002b2c0984 */ /* 0x0004640000000c00 */
.L_x_138:
[----:B------:R-:W-:Y:S05]  /*8750*/  BSYNC B1 ;  /* 0x0000000000017941 */ /* 0x000fea0003800000 */
.L_x_137:
        /* <DEDUP_REMOVED lines=21> */
.L_x_142:
[----:B------:R-:W-:Y:S01]  /*88b0*/  ISETP.NE.AND P0, PT, R82, RZ, PT ;  /* 0x000000ff5200720c */ /* 0x000fe20003f05270 */
[----:B------:R-:W-:Y:S05]  /*88c0*/  WARPSYNC.ALL ;  /* 0x0000000000007948 */ /* 0x000fea0003800000 */
[----:B------:R-:W-:Y:S01]  /*88d0*/  R2UR UR4, R34 ;  /* 0x00000000220472ca */ /* 0x000fe200000e0000 */
[----:B------:R-:W-:Y:S01]  /*88e0*/  VIADD R88, R88, 0xb0 ;  /* 0x000000b058587836 */ /* 0x000fe20000000000 */
[----:B----4-:R-:W-:Y:S01]  /*88f0*/  LOP3.LUT R0, R56, 0xffffe000, RZ, 0xc0, !PT ;  /* 0xffffe00038007812 */ /* 0x010fe200078ec0ff */
[----:B------:R-:W-:Y:S01]  /*8900*/  BSSY.RECONVERGENT B0, `(.L_x_143) ;  /* 0x0000059000007945 */ /* 0x000fe20003800200 */
[----:B------:R-:W-:Y:S02]  /*8910*/  LOP3.LUT R2, R57, 0xffffe000, RZ, 0xc0, !PT ;  /* 0xffffe00039027812 */ /* 0x000fe400078ec0ff */
[----:B------:R-:W-:Y:S02]  /*8920*/  LOP3.LUT R3, R58, 0xffffe000, RZ, 0xc0, !PT ;  /* 0xffffe0003a037812 */ /* 0x000fe400078ec0ff */
[----:B------:R-:W-:Y:S02]  /*8930*/  LOP3.LUT R20, R59, 0xffffe000, RZ, 0xc0, !PT ;  /* 0xffffe0003b147812 */ /* 0x000fe400078ec0ff */
[----:B-1----:R-:W-:Y:S02]  /*8940*/  LOP3.LUT R21, R52, 0xffffe000, RZ, 0xc0, !PT ;  /* 0xffffe00034157812 */ /* 0x002fe400078ec0ff */
[----:B------:R-:W-:Y:S01]  /*8950*/  LOP3.LUT R36, R53, 0xffffe000, RZ, 0xc0, !PT ;  /* 0xffffe00035247812 */ /* 0x000fe200078ec0ff */
[----:B------:R-:W1:Y:S01]  /*8960*/  LDTM.x16 R4, tmem[UR4+0x30] ;  /* 0x00003004000479ee */ /* 0x000e620008240000 */
[----:B------:R-:W-:Y:S01]  /*8970*/  LOP3.LUT R37, R54, 0xffffe000, RZ, 0xc0, !PT ;  /* 0xffffe00036257812 */ /* 0x000fe200078ec0ff */
[----:B------:R-:W-:Y:S01]  /*8980*/  NOP ;  /* 0x0000000000007918 */ /* 0x000fe20000000000 */
[----:B------:R-:W-:Y:S02]  /*8990*/  LOP3.LUT R38, R55, 0xffffe000, RZ, 0xc0, !PT ;  /* 0xffffe00037267812 */ /* 0x000fe400078ec0ff */
[----:B------:R-:W-:Y:S02]  /*89a0*/  LOP3.LUT R88, R88, 0xfefffff8, RZ, 0xc0, !PT ;  /* 0xfefffff858587812 */ /* 0x000fe400078ec0ff */
[----:B------:R-:W-:Y:S02]  /*89b0*/  LOP3.LUT R39, R48, 0xffffe000, RZ, 0xc0, !PT ;  /* 0xffffe00030277812 */ /* 0x000fe400078ec0ff */
[----:B------:R-:W-:Y:S01]  /*89c0*/  LOP3.LUT R40, R49, 0xffffe000, RZ, 0xc0, !PT ;  /* 0xffffe00031287812 */ /* 0x000fe200078ec0ff */
[----:B-1----:R1:W-:Y:S01]  /*89d0*/  SYNCS.ARRIVE.TRANS64.RED.A1T0 RZ, [R88+URZ], RZ ;  /* 0x000000ff58ff79a7 */ /* 0x0023e200081004ff */
[----:B------:R-:W-:Y:S02]  /*89e0*/  LOP3.LUT R41, R50, 0xffffe000, RZ, 0xc0, !PT ;  /* 0xffffe00032297812 */ /* 0x000fe400078ec0ff */
[----:B------:R-:W-:Y:S02]  /*89f0*/  LOP3.LUT R42, R51, 0xffffe000, RZ, 0xc0, !PT ;  /* 0xffffe000332a7812 */ /* 0x000fe400078ec0ff */
[----:B------:R-:W-:Y:S02]  /*8a00*/  LOP3.LUT R43, R44, 0xffffe000, RZ, 0xc0, !PT ;  /* 0xffffe0002c2b7812 */ /* 0x000fe400078ec0ff */
[----:B------:R-:W-:Y:S02]  /*8a10*/  LOP3.LUT R44, R45, 0xffffe000, RZ, 0xc0, !PT ;  /* 0xffffe0002d2c7812 */ /* 0x000fe400078ec0ff */
[----:B------:R-:W-:Y:S02]  /*8a20*/  LOP3.LUT R45, R46, 0xffffe000, RZ, 0xc0, !PT ;  /* 0xffffe0002e2d7812 */ /* 0x000fe400078ec0ff */
[----:B------:R-:W-:Y:S01]  /*8a30*/  LOP3.LUT R46, R47, 0xffffe000, RZ, 0xc0, !PT ;  /* 0xffffe0002f2e7812 */ /* 0x000fe200078ec0ff */
[C---:B------:R-:W-:Y:S01]  /*8a40*/  FMUL R4, R32.reuse, R4 ;  /* 0x0000000420047220 */ /* 0x040fe20000400000 */
[C---:B------:R-:W-:Y:S01]  /*8a50*/  FMUL R5, R32.reuse, R5 ;  /* 0x0000000520057220 */ /* 0x040fe20000400000 */
[C---:B------:R-:W-:Y:S01]  /*8a60*/  FMUL R6, R32.reuse, R6 ;  /* 0x0000000620067220 */ /* 0x040fe20000400000 */
[C---:B------:R-:W-:Y:S01]  /*8a70*/  FMUL R7, R32.reuse, R7 ;  /* 0x0000000720077220 */ /* 0x040fe20000400000 */
[C---:B------:R-:W-:Y:S01]  /*8a80*/  FFMA R4, R35.reuse, R0, R4 ;  /* 0x0000000023047223 */ /* 0x040fe20000000004 */
[C---:B------:R-:W-:Y:S01]  /*8a90*/  FFMA R5, R35.reuse, R2, R5 ;  /* 0x0000000223057223 */ /* 0x040fe20000000005 */
[C---:B------:R-:W-:Y:S01]  /*8aa0*/  FFMA R6, R35.reuse, R3, R6 ;  /* 0x0000000323067223 */ /* 0x040fe20000000006 */
[C---:B------:R-:W-:Y:S01]  /*8ab0*/  FFMA R7, R35.reuse, R20, R7 ;  /* 0x0000001423077223 */ /* 0x040fe20000000007 */
[C---:B------:R-:W-:Y:S01]  /*8ac0*/  FMUL R8, R32.reuse, R8 ;  /* 0x0000000820087220 */ /* 0x040fe20000400000 */
        /* <DEDUP_REMOVED lines=9> */
[----:B------:R-:W-:Y:S01]  /*8b60*/  F2FP.TF32.F32.PACK_B R7, R7 ;  /* 0x00000007ff07723e */ /* 0x000fe200024050ff */
[C---:B------:R-:W-:Y:S01]  /*8b70*/  FFMA R11, R35.reuse, R38, R11 ;  /* 0x00000026230b7223 */ /* 0x040fe2000000000b */
[C---:B------:R-:W-:Y:S01]  /*8b80*/  FMUL R12, R32.reuse, R12 ;  /* 0x0000000c200c7220 */ /* 0x040fe20000400000 */
[----:B------:R-:W-:Y:S01]  /*8b90*/  F2FP.TF32.F32.PACK_B R8, R8 ;  /* 0x00000008ff08723e */ /* 0x000fe200024050ff */
[C---:B------:R-:W-:Y:S01]  /*8ba0*/  FMUL R13, R32.reuse, R13 ;  /* 0x0000000d200d7220 */ /* 0x040fe20000400000 */
[----:B------:R1:W-:Y:S01]  /*8bb0*/  STS.128 [R80+0x6000], R4 ;  /* 0x0060000450007388 */ /* 0x0003e20000000c00 */
        /* <DEDUP_REMOVED lines=8> */
[C---:B------:R-:W-:Y:S01]  /*8c40*/  FFMA R15, R35.reuse, R42, R15 ;  /* 0x0000002a230f7223 */ /* 0x040fe2000000000f */
[C---:B------:R-:W-:Y:S01]  /*8c50*/  FMUL R16, R32.reuse, R16 ;  /* 0x0000001020107220 */ /* 0x040fe20000400000 */
[----:B------:R-:W-:Y:S01]  /*8c60*/  F2FP.TF32.F32.PACK_B R12, R12 ;  /* 0x0000000cff0c723e */ /* 0x000fe200024050ff */
[----:B------:R1:W-:Y:S01]  /*8c70*/  STS.128 [R79+0x6010], R8 ;  /* 0x006010084f007388 */ /* 0x0003e20000000c00 */
[C---:B------:R-:W-:Y:S01]  /*8c80*/  FMUL R17, R32.reuse, R17 ;  /* 0x0000001120117220 */ /* 0x040fe20000400000 */
[C---:B------:R-:W-:Y:S01]  /*8c90*/  FMUL R18, R32.reuse, R18 ;  /* 0x0000001220127220 */ /* 0x040fe20000400000 */
[----:B------:R-:W-:Y:S01]  /*8ca0*/  FMUL R19, R32, R19 ;  /* 0x0000001320137220 */ /* 0x000fe20000400000 */
[----:B------:R-:W-:Y:S01]  /*8cb0*/  F2FP.TF32.F32.PACK_B R13, R13 ;  /* 0x0000000dff0d723e */ /* 0x000fe200024050ff */
[C---:B------:R-:W-:Y:S01]  /*8cc0*/  FFMA R16, R35.reuse, R43, R16 ;  /* 0x0000002b23107223 */ /* 0x040fe20000000010 */
[----:B------:R-:W-:Y:S01]  /*8cd0*/  F2FP.TF32.F32.PACK_B R14, R14 ;  /* 0x0000000eff0e723e */ /* 0x000fe200024050ff */
[C---:B------:R-:W-:Y:S01]  /*8ce0*/  FFMA R17, R35.reuse, R44, R17 ;  /* 0x0000002c23117223 */ /* 0x040fe20000000011 */
[----:B------:R-:W-:Y:S01]  /*8cf0*/  F2FP.TF32.F32.PACK_B R15, R15 ;  /* 0x0000000fff0f723e */ /* 0x000fe200024050ff */
[C---:B------:R-:W-:Y:S01]  /*8d00*/  FFMA R18, R35.reuse, R45, R18 ;  /* 0x0000002d23127223 */ /* 0x040fe20000000012 */
[----:B------:R-:W-:Y:S01]  /*8d10*/  FFMA R19, R35, R46, R19 ;  /* 0x0000002e23137223 */ /* 0x000fe20000000013 */
[----:B------:R-:W-:Y:S02]  /*8d20*/  F2FP.TF32.F32.PACK_B R16, R16 ;  /* 0x00000010ff10723e */ /* 0x000fe400024050ff */
[----:B------:R1:W-:Y:S01]  /*8d30*/  STS.128 [R78+0x6020], R12 ;  /* 0x0060200c4e007388 */ /* 0x0003e20000000c00 */
[----:B------:R-:W-:Y:S02]  /*8d40*/  F2FP.TF32.F32.PACK_B R17, R17 ;  /* 0x00000011ff11723e */ /* 0x000fe400024050ff */
        /* <DEDUP_REMOVED lines=20> */
.L_x_144:
[----:B------:R-:W-:Y:S05]  /*8e90*/  BSYNC.RECONVERGENT B0 ;  /* 0x0000000000007941 */ /* 0x000fea0003800200 */
.L_x_143:
[----:B------:R-:W-:Y:S01]  /*8ea0*/  BAR.SYNC.DEFER_BLOCKING 0x1, 0x80 ;  /* 0x0042000000007b1d */ /* 0x000fe20000010000 */
[----:B------:R-:W-:Y:S01]  /*8eb0*/  UISETP.NE.AND UP0, UPT, UR39, -0x4, UPT ;  /* 0xfffffffc2700788c */ /* 0x000fe2000bf05270 */
[----:B------:R-:W-:Y:S08]  /*8ec0*/  IADD3 R0, PT, PT, R30, 0x1, RZ ;  /* 0x000000011e007810 */ /* 0x000ff00007ffe0ff */
[----:B------:R-:W-:Y:S05]  /*8ed0*/  BRA.U !UP0, `(.L_x_145) ;  /* 0x0000000108287547 */ /* 0x000fea000b800000 */
[----:B------:R-:W-:Y:S01]  /*8ee0*/  ISETP.NE.AND P0, PT, R87, RZ, PT ;  /* 0x000000ff5700720c */ /* 0x000fe20003f05270 */
[----:B------:R-:W-:Y:S01]  /*8ef0*/  IMAD.U32 R3, RZ, RZ, UR37 ;  /* 0x00000025ff037e24 */ /* 0x000fe2000f8e00ff */
[----:B------:R-:W-:Y:S01]  /*8f00*/  UIADD3 UR4, UPT, UPT, UR37, 0x1, URZ ;  /* 0x0000000125047890 */ /* 0x000fe2000fffe0ff */
[----:B------:R-:W-:Y:S03]  /*8f10*/  IMAD.U32 R2, RZ, RZ, UR46 ;  /* 0x0000002eff027e24 */ /* 0x000fe6000f8e00ff */
[----:B------:R-:W-:Y:S04]  /*8f20*/  UISETP.NE.AND UP0, UPT, UR4, 0x4, UPT ;  /* 0x000000040400788c */ /* 0x000fe8000bf05270 */
[----:B------:R-:W-:Y:S03]  /*8f30*/  USEL UR37, UR4, URZ, UP0 ;  /* 0x000000ff04257287 */ /* 0x000fe60008000000 */
[----:B------:R-:W-:Y:S05]  /*8f40*/  @P0 LEA R3, R3, UR36, 0x3 ;  /* 0x0000002403030c11 */ /* 0x000fea000f8e18ff */
[----:B------:R-:W-:Y:S05]  /*8f50*/  @P0 VIADD R3, R3, 0x40 ;  /* 0x0000004003030836 */ /* 0x000fea0000000000 */
[----:B------:R-:W-:Y:S04]  /*8f60*/  @P0 PRMT R2, R2, 0x654, R3 ;  /* 0x0000065402020816 */ /* 0x000fe80000000003 */
[----:B------:R2:W-:Y:S03]  /*8f70*/  @P0 SYNCS.ARRIVE.TRANS64.RED.A1T0 RZ, [R2+URZ], RZ ;  /* 0x000000ff02ff09a7 */ /* 0x0005e600081004ff */
.L_x_145:
[----:B------:R-:W-:Y:S01]  /*8f80*/  ISETP.NE.AND P2, PT, R83, RZ, PT ;  /* 0x000000ff5300720c */ /* 0x000fe20003f45270 */
[----:B------:R-:W-:Y:S01]  /*8f90*/  UIADD3 UR39, UPT, UPT, UR39, 0x4, URZ ;  /* 0x0000000427277890 */ /* 0x000fe2000fffe0ff */
[----:B------:R-:W-:Y:S01]  /*8fa0*/  ISETP.NE.AND P0, PT, R85, 0x2, PT ;  /* 0x000000025500780c */ /* 0x000fe20003f05270 */
[----:B------:R-:W-:Y:S01]  /*8fb0*/  IMAD.IADD R20, R29, 0x1, R66 ;  /* 0x000000011d147824 */ /* 0x000fe200078e0242 */
[----:B------:R-:W-:Y:S01]  /*8fc0*/  ISETP.NE.AND P1, PT, R0, 0x4, PT ;  /* 0x000000040000780c */ /* 0x000fe20003f25270 */
[----:B------:R-:W-:Y:S01]  /*8fd0*/  IMAD.IADD R21, R31, 0x1, R68 ;  /* 0x000000011f157824 */ /* 0x000fe200078e0244 */
[----:B--2---:R-:W-:Y:S02]  /*8fe0*/  SEL R2, RZ, 0x1, P0 ;  /* 0x00000001ff027807 */ /* 0x004fe40000000000 */
[----:B------:R-:W-:Y:S02]  /*8ff0*/  SEL R3, RZ, 0x1, P1 ;  /* 0x00000001ff037807 */ /* 0x000fe40000800000 */
[----:B------:R-:W-:Y:S02]  /*9000*/  LOP3.LUT R75, R75, R2, RZ, 0x3c, !PT ;  /* 0x000000024b4b7212 */ /* 0x000fe400078e3cff */
[----:B------:R-:W-:Y:S02]  /*9010*/  LOP3.LUT R76, R76, R3, RZ, 0x3c, !PT ;  /* 0x000000034c4c7212 */ /* 0x000fe400078e3cff */
[----:B------:R-:W-:Y:S02]  /*9020*/  @P2 R2UR UR60, R74 ;  /* 0x000000004a3c22ca */ /* 0x000fe400000e0000 */
[----:B------:R-:W-:Y:S02]  /*9030*/  SEL R85, R85, RZ, P0 ;  /* 0x000000ff55557207 */ /* 0x000fe40000000000 */
[----:B------:R-:W-:Y:S01]  /*9040*/  SEL R30, R0, RZ, P1 ;  /* 0x000000ff001e7207 */ /* 0x000fe20000800000 */
[----:B------:R-:W-:Y:S10]  /*9050*/  @P2 BRA `(.L_x_146) ;  /* 0xffffffcc00542947 */ /* 0x000ff4000383ffff */
[----:B------:R-:W-:-:S09]  /*9060*/  UISETP.NE.AND UP0, UPT, UR47, URZ, UPT ;  /* 0x000000ff2f00728c */ /* 0x000fd2000bf05270 */
[----:B------:R-:W-:Y:S05]  /*9070*/  BRA.U !UP0, `(.L_x_147) ;  /* 0x0000000108487547 */ /* 0x000fea000b800000 */
[----:B------:R-:W2:Y:S02]  /*9080*/  LDCU.64 UR4, c[0x0][0x890] ;  /* 0x00011200ff0477ac */ /* 0x000ea40008000a00 */
[----:B--2---:R-:W-:-:S04]  /*9090*/  UISETP.NE.U32.AND UP0, UPT, UR4, URZ, UPT ;  /* 0x000000ff0400728c */ /* 0x004fc8000bf05070 */
[----:B------:R-:W-:-:S09]  /*90a0*/  UISETP.NE.AND.EX UP0, UPT, UR5, URZ, UPT, UP0 ;  /* 0x000000ff0500728c */ /* 0x000fd2000bf05300 */
[----:B------:R-:W-:Y:S05]  /*90b0*/  BRA.U UP0, `(.L_x_148) ;  /* 0x00000001000c7547 */ /* 0x000fea000b800000 */
[----:B------:R-:W-:-:S13]  /*90c0*/  FSETP.NEU.AND P0, PT, R35, RZ, PT ;  /* 0x000000ff2300720b */ /* 0x000fda0003f0d000 */
[----:B------:R-:W-:Y:S05]  /*90d0*/  @!P0 EXIT ;  /* 0x000000000000894d */ /* 0x000fea0003800000 */
[----:B------:R-:W-:Y:S05]  /*90e0*/  BRA `(.L_x_147) ;  /* 0x00000000002c7947 */ /* 0x000fea0003800000 */
.L_x_148:
[----:B------:R-:W-:Y:S01]  /*90f0*/  ISETP.NE.AND P0, PT, R84, RZ, PT ;  /* 0x000000ff5400720c */ /* 0x000fe20003f05270 */
[----:B------:R-:W-:-:S12]  /*9100*/  BSSY.RECONVERGENT B0, `(.L_x_147) ;  /* 0x0000009000007945 */ /* 0x000fd80003800200 */
[----:B------:R-:W-:Y:S05]  /*9110*/  @P0 BRA `(.L_x_149) ;  /* 0x0000000000140947 */ /* 0x000fea0003800000 */
[----:B------:R-:W2:Y:S02]  /*9120*/  LDCU.64 UR4, c[0x0][0x888] ;  /* 0x00011100ff0477ac */ /* 0x000ea40008000a00 */
[----:B--2---:R-:W-:-:S04]  /*9130*/  ISETP.NE.U32.AND P0, PT, RZ, UR4, PT ;  /* 0x00000004ff007c0c */ /* 0x004fc8000bf05070 */
[----:B------:R-:W-:-:S13]  /*9140*/  ISETP.NE.AND.EX P0, PT, RZ, UR5, PT, P0 ;  /* 0x00000005ff007c0c */ /* 0x000fda000bf05300 */
[----:B------:R-:W-:Y:S05]  /*9150*/  @!P0 EXIT ;  /* 0x000000000000894d */ /* 0x000fea0003800000 */
[----:B------:R-:W-:Y:S05]  /*9160*/  BRA `(.L_x_150) ;  /* 0x0000000000087947 */ /* 0x000fea0003800000 */
.L_x_149:
[----:B------:R-:W-:-:S13]  /*9170*/  FSETP.NEU.AND P0, PT, R35, RZ, PT ;  /* 0x000000ff2300720b */ /* 0x000fda0003f0d000 */
[----:B------:R-:W-:Y:S05]  /*9180*/  @!P0 EXIT ;  /* 0x000000000000894d */ /* 0x000fea0003800000 */
.L_x_150:
[----:B------:R-:W-:Y:S05]  /*9190*/  BSYNC.RECONVERGENT B0 ;  /* 0x0000000000007941 */ /* 0x000fea0003800200 */
.L_x_147:
[----:B------:R-:W-:Y:S01]  /*91a0*/  ULEA UR4, UR37, UR36, 0x3 ;  /* 0x0000002425047291 */ /* 0x000fe2000f8e18ff */
[----:B------:R-:W-:-:S04]  /*91b0*/  DEPBAR.LE SB0, 0x0 ;  /* 0x000080000000791a */ /* 0x000fc80000000000 */
[----:B------:R-:W-:-:S04]  /*91c0*/  UIADD3 UR4, UPT, UPT, UR4, 0x40, URZ ;  /* 0x0000004004047890 */ /* 0x000fc8000fffe0ff */
[----:B------:R-:W-:-:S09]  /*91d0*/  UPRMT UR4, UR46, 0x654, UR4 ;  /* 0x000006542e047896 */ /* 0x000fd20008000004 */
[----:B------:R-:W-:Y:S01]  /*91e0*/  SYNCS.ARRIVE.TRANS64.RED.A1T0 RZ, [UR4], RZ ;  /* 0x000000ffffff79a7 */ /* 0x000fe20008100404 */
[----:B------:R-:W-:Y:S05]  /*91f0*/  EXIT ;  /* 0x000000000000794d */ /* 0x000fea0003800000 */
.L_x_24:
[----:B--2---:R2:W4:Y:S02]  /*9200*/  SYNCS.PHASECHK.TRANS64.TRYWAIT P0, [R3+URZ+0xe0], R2 ;  /* 0x0000e002030075a7 */ /* 0x00452400080011ff */
[----:B----4-:R-:W-:Y:S05]  /*9210*/  @!P0 NANOSLEEP.SYNCS 0x989680 ;  /* 0x009896800000895d */ /* 0x010fea0003900000 */
[----:B------:R-:W4:Y:S02]  /*9220*/  @!P0 SYNCS.PHASECHK.TRANS64 P0, [R3+URZ+0xe0], R2 ;  /* 0x0000e002030085a7 */ /* 0x000f2400080010ff */
[----:B----4-:R-:W-:Y:S05]  /*9230*/  @!P0 BRA `(.L_x_24) ;  /* 0xfffffffc00f08947 */ /* 0x010fea000383ffff */
[----:B------:R-:W-:Y:S05]  /*9240*/  BRA `(.L_x_151) ;  /* 0xffffff8400707947 */ /* 0x000fea000383ffff */
.L_x_27:
[----:B-1----:R-:W-:-:S07]  /*9250*/  MOV R2, UR7 ;  /* 0x0000000700027c02 */ /* 0x002fce0008000f00 */
.L_x_152:
[----:B-1----:R1:W2:Y:S02]  /*9260*/  SYNCS.PHASECHK.TRANS64.TRYWAIT P0, [R2+URZ+0x10], R5 ;  /* 0x00001005020075a7 */ /* 0x0022a400080011ff */
[----:B--2---:R-:W-:Y:S05]  /*9270*/  @!P0 NANOSLEEP.SYNCS 0x989680 ;  /* 0x009896800000895d */ /* 0x004fea0003900000 */
[----:B------:R-:W2:Y:S02]  /*9280*/  @!P0 SYNCS.PHASECHK.TRANS64 P0, [R2+URZ+0x10], R5 ;  /* 0x00001005020085a7 */ /* 0x000ea400080010ff */
[----:B--2---:R-:W-:Y:S05]  /*9290*/  @!P0 BRA `(.L_x_152) ;  /* 0xfffffffc00f08947 */ /* 0x004fea000383ffff */
[----:B------:R-:W-:Y:S05]  /*92a0*/  BRA `(.L_x_26) ;  /* 0xffffff8400d87947 */ /* 0x000fea000383ffff */
.L_x_36:
[----:B------:R-:W-:-:S07]  /*92b0*/  MOV R2, UR7 ;  /* 0x0000000700027c02 */ /* 0x000fce0008000f00 */
.L_x_153:
[----:B-1----:R1:W2:Y:S02]  /*92c0*/  SYNCS.PHASECHK.TRANS64.TRYWAIT P0, [R2+URZ+0x10], R5 ;  /* 0x00001005020075a7 */ /* 0x0022a400080011ff */
[----:B--2---:R-:W-:Y:S05]  /*92d0*/  @!P0 NANOSLEEP.SYNCS 0x989680 ;  /* 0x009896800000895d */ /* 0x004fea0003900000 */
[----:B------:R-:W2:Y:S02]  /*92e0*/  @!P0 SYNCS.PHASECHK.TRANS64 P0, [R2+URZ+0x10], R5 ;  /* 0x00001005020085a7 */ /* 0x000ea400080010ff */
[----:B--2---:R-:W-:Y:S05]  /*92f0*/  @!P0 BRA `(.L_x_153) ;  /* 0xfffffffc00f08947 */ /* 0x004fea000383ffff */
[----:B------:R-:W-:Y:S05]  /*9300*/  BRA `(.L_x_35) ;  /* 0xffffff8c002c7947 */ /* 0x000fea000383ffff */
.L_x_43:
[----:B-1----:R1:W2:Y:S02]  /*9310*/  SYNCS.PHASECHK.TRANS64.TRYWAIT P0, [R2+URZ+0x70], R3 ;  /* 0x00007003020075a7 */ /* 0x0022a400080011ff */
[----:B--2---:R-:W-:Y:S05]  /*9320*/  @!P0 NANOSLEEP.SYNCS 0x989680 ;  /* 0x009896800000895d */ /* 0x004fea0003900000 */
[----:B------:R-:W2:Y:S02]  /*9330*/  @!P0 SYNCS.PHASECHK.TRANS64 P0, [R2+URZ+0x70], R3 ;  /* 0x00007003020085a7 */ /* 0x000ea400080010ff */
[----:B--2---:R-:W-:Y:S05]  /*9340*/  @!P0 BRA `(.L_x_43) ;  /* 0xfffffffc00f08947 */ /* 0x004fea000383ffff */
[----:B------:R-:W-:Y:S05]  /*9350*/  BRA `(.L_x_154) ;  /* 0xffffff9000607947 */ /* 0x000fea000383ffff */
.L_x_47:
[----:B---3--:R-:W-:-:S07]  /*9360*/  MOV R0, UR4 ;  /* 0x0000000400007c02 */ /* 0x008fce0008000f00 */
.L_x_155:
[----:B-1----:R1:W2:Y:S02]  /*9370*/  SYNCS.PHASECHK.TRANS64.TRYWAIT P0, [R0+URZ], R3 ;  /* 0x00000003000075a7 */ /* 0x0022a400080011ff */
[----:B--2---:R-:W-:Y:S05]  /*9380*/  @!P0 NANOSLEEP.SYNCS 0x989680 ;  /* 0x009896800000895d */ /* 0x004fea0003900000 */
[----:B------:R-:W2:Y:S02]  /*9390*/  @!P0 SYNCS.PHASECHK.TRANS64 P0, [R0+URZ], R3 ;  /* 0x00000003000085a7 */ /* 0x000ea400080010ff */
[----:B--2---:R-:W-:Y:S05]  /*93a0*/  @!P0 BRA `(.L_x_155) ;  /* 0xfffffffc00f08947 */ /* 0x004fea000383ffff */
[----:B------:R-:W-:Y:S05]  /*93b0*/  BRA `(.L_x_156) ;  /* 0xffffff9400d07947 */ /* 0x000fea000383ffff */
.L_x_50:
[----:B-1----:R1:W2:Y:S02]  /*93c0*/  SYNCS.PHASECHK.TRANS64.TRYWAIT P0, [R0+URZ+0xd0], R5 ;  /* 0x0000d005000075a7 */ /* 0x0022a400080011ff */
[----:B--2---:R-:W-:Y:S05]  /*93d0*/  @!P0 NANOSLEEP.SYNCS 0x989680 ;  /* 0x009896800000895d */ /* 0x004fea0003900000 */
[----:B------:R-:W2:Y:S02]  /*93e0*/  @!P0 SYNCS.PHASECHK.TRANS64 P0, [R0+URZ+0xd0], R5 ;  /* 0x0000d005000085a7 */ /* 0x000ea400080010ff */
[----:B--2---:R-:W-:Y:S05]  /*93f0*/  @!P0 BRA `(.L_x_50) ;  /* 0xfffffffc00f08947 */ /* 0x004fea000383ffff */
[----:B------:R-:W-:Y:S05]  /*9400*/  BRA `(.L_x_157) ;  /* 0xffffff9800307947 */ /* 0x000fea000383ffff */
.L_x_51:
[----:B------:R-:W-:-:S07]  /*9410*/  MOV R0, UR4 ;  /* 0x0000000400007c02 */ /* 0x000fce0008000f00 */
.L_x_158:
[----:B-1----:R1:W2:Y:S02]  /*9420*/  SYNCS.PHASECHK.TRANS64.TRYWAIT P0, [R0+URZ+0x80], R7 ;  /* 0x00008007000075a7 */ /* 0x0022a400080011ff */
[----:B--2---:R-:W-:Y:S05]  /*9430*/  @!P0 NANOSLEEP.SYNCS 0x989680 ;  /* 0x009896800000895d */ /* 0x004fea0003900000 */
[----:B------:R-:W2:Y:S02]  /*9440*/  @!P0 SYNCS.PHASECHK.TRANS64 P0, [R0+URZ+0x80], R7 ;  /* 0x00008007000085a7 */ /* 0x000ea400080010ff */
[----:B--2---:R-:W-:Y:S05]  /*9450*/  @!P0 BRA `(.L_x_158) ;  /* 0xfffffffc00f08947 */ /* 0x004fea000383ffff */
[----:B------:R-:W-:Y:S05]  /*9460*/  BRA `(.L_x_159) ;  /* 0xffffff9800407947 */ /* 0x000fea000383ffff */
.L_x_52:
[----:B-1----:R1:W2:Y:S02]  /*9470*/  SYNCS.PHASECHK.TRANS64.TRYWAIT P1, [R0+URZ+0x70], R5 ;  /* 0x00007005000075a7 */ /* 0x0022a400080211ff */
[----:B--2---:R-:W-:Y:S05]  /*9480*/  @!P1 NANOSLEEP.SYNCS 0x989680 ;  /* 0x009896800000995d */ /* 0x004fea0003900000 */
[----:B------:R-:W2:Y:S02]  /*9490*/  @!P1 SYNCS.PHASECHK.TRANS64 P1, [R0+URZ+0x70], R5 ;  /* 0x00007005000095a7 */ /* 0x000ea400080210ff */
[----:B--2---:R-:W-:Y:S05]  /*94a0*/  @!P1 BRA `(.L_x_52) ;  /* 0xfffffffc00f09947 */ /* 0x004fea000383ffff */
[----:B------:R-:W-:Y:S05]  /*94b0*/  BRA `(.L_x_160) ;  /* 0xffffff9800707947 */ /* 0x000fea000383ffff */
.L_x_55:
[----:B------:R-:W-:-:S07]  /*94c0*/  MOV R0, UR4 ;  /* 0x0000000400007c02 */ /* 0x000fce0008000f00 */
.L_x_161:
[----:B-1----:R1:W2:Y:S02]  /*94d0*/  SYNCS.PHASECHK.TRANS64.TRYWAIT P0, [R0+URZ+0x80], R3 ;  /* 0x00008003000075a7 */ /* 0x0022a400080011ff */
[----:B--2---:R-:W-:Y:S05]  /*94e0*/  @!P0 NANOSLEEP.SYNCS 0x989680 ;  /* 0x009896800000895d */ /* 0x004fea0003900000 */
[----:B------:R-:W2:Y:S02]  /*94f0*/  @!P0 SYNCS.PHASECHK.TRANS64 P0, [R0+URZ+0x80], R3 ;  /* 0x00008003000085a7 */ /* 0x000ea400080010ff */
[----:B--2---:R-:W-:Y:S05]  /*9500*/  @!P0 BRA `(.L_x_161) ;  /* 0xfffffffc00f08947 */ /* 0x004fea000383ffff */
[----:B------:R-:W-:Y:S05]  /*9510*/  BRA `(.L_x_54) ;  /* 0xffffff9800c47947 */ /* 0x000fea000383ffff */
.L_x_64:
[----:B-1----:R-:W-:-:S04]  /*9520*/  MOV R4, UR5 ;  /* 0x0000000500047c02 */ /* 0x002fc80008000f00 */
[----:B------:R1:W2:Y:S03]  /*9530*/  SYNCS.PHASECHK.TRANS64.TRYWAIT P0, [R4+URZ+0x8], R5 ;  /* 0x00000805040075a7 */ /* 0x0002a600080011ff */
[----:B--2---:R-:W-:Y:S05]  /*9540*/  @!P0 NANOSLEEP.SYNCS 0x989680 ;  /* 0x009896800000895d */ /* 0x004fea0003900000 */
[----:B------:R-:W2:Y:S02]  /*9550*/  @!P0 SYNCS.PHASECHK.TRANS64 P0, [R4+URZ+0x8], R5 ;  /* 0x00000805040085a7 */ /* 0x000ea400080010ff */
[----:B--2---:R-:W-:Y:S05]  /*9560*/  @!P0 BRA `(.L_x_64) ;  /* 0xfffffffc00ec8947 */ /* 0x004fea000383ffff */
[----:B------:R-:W-:Y:S05]  /*9570*/  BRA `(.L_x_63) ;  /* 0xffffff9c00807947 */ /* 0x000fea000383ffff */
.L_x_66:
[----:B------:R-:W-:Y:S01]  /*9580*/  BSSY B0, `(.L_x_162) ;  /* 0x0000006000007945 */ /* 0x000fe20003800000 */
[----:B------:R-:W-:-:S07]  /*9590*/  MOV R15, 0xffffffff ;  /* 0xffffffff000f7802 */ /* 0x000fce0000000f00 */
[----:B-1---5:R-:W-:Y:S05]  /*95a0*/  WARPSYNC.COLLECTIVE R15, `(.L_x_163) ;  /* 0x000000000f0c7348 */ /* 0x022fea0003c00000 */
[----:B------:R-:W-:Y:S02]  /*95b0*/  ELECT P6, UR79, PT ;  /* 0x00000000004f782f */ /* 0x000fe400038c0000 */
[----:B------:R-:W-:Y:S01]  /*95c0*/  MOV R14, UR79 ;  /* 0x0000004f000e7c02 */ /* 0x000fe20008000f00 */
[----:B-1---5:R-:W-:Y:S10]  /*95d0*/  ENDCOLLECTIVE ;  /* 0x000000000000791b */ /* 0x022ff40003800000 */
.L_x_163:
[----:B------:R-:W-:Y:S05]  /*95e0*/  BSYNC B0 ;  /* 0x0000000000007941 */ /* 0x000fea0003800000 */
.L_x_162:
[----:B------:R-:W-:Y:S05]  /*95f0*/  BRA `(.L_x_164) ;  /* 0xffffff9c00b47947 */ /* 0x000fea000383ffff */
.L_x_68:
[----:B-1----:R-:W-:-:S04]  /*9600*/  MOV R2, UR5 ;  /* 0x0000000500027c02 */ /* 0x002fc80008000f00 */
[----:B------:R1:W2:Y:S03]  /*9610*/  SYNCS.PHASECHK.TRANS64.TRYWAIT P0, [R2+URZ+0x8], R3 ;  /* 0x00000803020075a7 */ /* 0x0002a600080011ff */
[----:B--2---:R-:W-:Y:S05]  /*9620*/  @!P0 NANOSLEEP.SYNCS 0x989680 ;  /* 0x009896800000895d */ /* 0x004fea0003900000 */
[----:B------:R-:W2:Y:S02]  /*9630*/  @!P0 SYNCS.PHASECHK.TRANS64 P0, [R2+URZ+0x8], R3 ;  /* 0x00000803020085a7 */ /* 0x000ea400080010ff */
[----:B--2---:R-:W-:Y:S05]  /*9640*/  @!P0 BRA `(.L_x_68) ;  /* 0xfffffffc00ec8947 */ /* 0x004fea000383ffff */
[----:B------:R-:W-:Y:S05]  /*9650*/  BRA `(.L_x_67) ;  /* 0xffffff9c00b87947 */ /* 0x000fea000383ffff */
.L_x_69:
[----:B-1----:R1:W2:Y:S02]  /*9660*/  SYNCS.PHASECHK.TRANS64.TRYWAIT P0, [R0+URZ+0x70], R5 ;  /* 0x00007005000075a7 */ /* 0x0022a400080011ff */
[----:B--2---:R-:W-:Y:S05]  /*9670*/  @!P0 NANOSLEEP.SYNCS 0x989680 ;  /* 0x009896800000895d */ /* 0x004fea0003900000 */
[----:B------:R-:W2:Y:S02]  /*9680*/  @!P0 SYNCS.PHASECHK.TRANS64 P0, [R0+URZ+0x70], R5 ;  /* 0x00007005000085a7 */ /* 0x000ea400080010ff */
[----:B--2---:R-:W-:Y:S05]  /*9690*/  @!P0 BRA `(.L_x_69) ;  /* 0xfffffffc00f08947 */ /* 0x004fea000383ffff */
[----:B------:R-:W-:Y:S05]  /*96a0*/  BRA `(.L_x_165) ;  /* 0xffffffa000cc7947 */ /* 0x000fea000383ffff */
.L_x_71:
[----:B------:R-:W-:-:S13]  /*96b0*/  R2UR UR4, R4 ;  /* 0x00000000040472ca */ /* 0x000fda00000e0000 */
[----:B------:R-:W-:-:S07]  /*96c0*/  MOV R0, UR4 ;  /* 0x0000000400007c02 */ /* 0x000fce0008000f00 */
.L_x_166:
[----:B-1----:R1:W2:Y:S02]  /*96d0*/  SYNCS.PHASECHK.TRANS64.TRYWAIT P0, [R0+URZ+0xb0], R5 ;  /* 0x0000b005000075a7 */ /* 0x0022a400080011ff */
[----:B--2---:R-:W-:Y:S05]  /*96e0*/  @!P0 NANOSLEEP.SYNCS 0x989680 ;  /* 0x009896800000895d */ /* 0x004fea0003900000 */
[----:B------:R-:W2:Y:S02]  /*96f0*/  @!P0 SYNCS.PHASECHK.TRANS64 P0, [R0+URZ+0xb0], R5 ;  /* 0x0000b005000085a7 */ /* 0x000ea400080010ff */
[----:B--2---:R-:W-:Y:S05]  /*9700*/  @!P0 BRA `(.L_x_166) ;  /* 0xfffffffc00f08947 */ /* 0x004fea000383ffff */
[----:B------:R-:W-:Y:S05]  /*9710*/  BRA `(.L_x_167) ;  /* 0xffffffa400207947 */ /* 0x000fea000383ffff */
.L_x_74:
[----:B------:R-:W-:Y:S07]  /*9720*/  MOV R0, UR5 ;  /* 0x0000000500007c02 */ /* 0x000fee0008000f00 */
.L_x_168:
[----:B-1----:R1:W2:Y:S02]  /*9730*/  SYNCS.PHASECHK.TRANS64.TRYWAIT P0, [R0+URZ], R5 ;  /* 0x00000005000075a7 */ /* 0x0022a400080011ff */
[----:B--2---:R-:W-:Y:S05]  /*9740*/  @!P0 NANOSLEEP.SYNCS 0x989680 ;  /* 0x009896800000895d */ /* 0x004fea0003900000 */
[----:B------:R-:W2:Y:S02]  /*9750*/  @!P0 SYNCS.PHASECHK.TRANS64 P0, [R0+URZ], R5 ;  /* 0x00000005000085a7 */ /* 0x000ea400080010ff */
[----:B--2---:R-:W-:Y:S05]  /*9760*/  @!P0 BRA `(.L_x_168) ;  /* 0xfffffffc00f08947 */ /* 0x004fea000383ffff */
[----:B------:R-:W-:Y:S05]  /*9770*/  BRA `(.L_x_73) ;  /* 0xffffffa400387947 */ /* 0x000fea000383ffff */
.L_x_78:
[----:B-1----:R-:W-:-:S07]  /*9780*/  MOV R0, UR4 ;  /* 0x0000000400007c02 */ /* 0x002fce0008000f00 */
.L_x_169:
[----:B-1----:R1:W2:Y:S02]  /*9790*/  SYNCS.PHASECHK.TRANS64.TRYWAIT P0, [R0+URZ], R3 ;  /* 0x00000003000075a7 */ /* 0x0022a400080011ff */
[----:B--2---:R-:W-:Y:S05]  /*97a0*/  @!P0 NANOSLEEP.SYNCS 0x989680 ;  /* 0x009896800000895d */ /* 0x004fea0003900000 */
[----:B------:R-:W2:Y:S02]  /*97b0*/  @!P0 SYNCS.PHASECHK.TRANS64 P0, [R0+URZ], R3 ;  /* 0x00000003000085a7 */ /* 0x000ea400080010ff */
[----:B--2---:R-:W-:Y:S05]  /*97c0*/  @!P0 BRA `(.L_x_169) ;  /* 0xfffffffc00f08947 */ /* 0x004fea000383ffff */
[----:B------:R-:W-:Y:S05]  /*97d0*/  BRA `(.L_x_170) ;  /* 0xffffffac00507947 */ /* 0x000fea000383ffff */
.L_x_79:
[----:B------:R-:W-:-:S07]  /*97e0*/  MOV R0, UR5 ;  /* 0x0000000500007c02 */ /* 0x000fce0008000f00 */
.L_x_171:
[----:B-1----:R1:W2:Y:S02]  /*97f0*/  SYNCS.PHASECHK.TRANS64.TRYWAIT P0, [R0+URZ], R3 ;  /* 0x00000003000075a7 */ /* 0x0022a400080011ff */
[----:B--2---:R-:W-:Y:S05]  /*9800*/  @!P0 NANOSLEEP.SYNCS 0x989680 ;  /* 0x009896800000895d */ /* 0x004fea0003900000 */
[----:B------:R-:W2:Y:S02]  /*9810*/  @!P0 SYNCS.PHASECHK.TRANS64 P0, [R0+URZ], R3 ;  /* 0x00000003000085a7 */ /* 0x000ea400080010ff */
[----:B--2---:R-:W-:Y:S05]  /*9820*/  @!P0 BRA `(.L_x_171) ;  /* 0xfffffffc00f08947 */ /* 0x004fea000383ffff */
[----:B------:R-:W-:Y:S05]  /*9830*/  BRA `(.L_x_172) ;  /* 0xffffffac00607947 */ /* 0x000fea000383ffff */
.L_x_80:
[----:B------:R-:W-:-:S07]  /*9840*/  MOV R0, UR5 ;  /* 0x0000000500007c02 */ /* 0x000fce0008000f00 */
.L_x_173:
[----:B-1----:R1:W2:Y:S02]  /*9850*/  SYNCS.PHASECHK.TRANS64.TRYWAIT P0, [R0+URZ], R3 ;  /* 0x00000003000075a7 */ /* 0x0022a400080011ff */
[----:B--2---:R-:W-:Y:S05]  /*9860*/  @!P0 NANOSLEEP.SYNCS 0x989680 ;  /* 0x009896800000895d */ /* 0x004fea0003900000 */
[----:B------:R-:W2:Y:S02]  /*9870*/  @!P0 SYNCS.PHASECHK.TRANS64 P0, [R0+URZ], R3 ;  /* 0x00000003000085a7 */ /* 0x000ea400080010ff */
[----:B--2---:R-:W-:Y:S05]  /*9880*/  @!P0 BRA `(.L_x_173) ;  /* 0xfffffffc00f08947 */ /* 0x004fea000383ffff */
[----:B------:R-:W-:Y:S05]  /*9890*/  BRA `(.L_x_174) ;  /* 0xffffffac006c7947 */ /* 0x000fea000383ffff */
.L_x_83:
[----:B------:R-:W-:-:S07]  /*98a0*/  MOV R0, UR62 ;  /* 0x0000003e00007c02 */ /* 0x000fce0008000f00 */
.L_x_175:
[----:B-1----:R1:W2:Y:S02]  /*98b0*/  SYNCS.PHASECHK.TRANS64.TRYWAIT P1, [R0+URZ+0xf0], R3 ;  /* 0x0000f003000075a7 */ /* 0x0022a400080211ff */
[----:B--2---:R-:W-:Y:S05]  /*98c0*/  @!P1 NANOSLEEP.SYNCS 0x989680 ;  /* 0x009896800000995d */ /* 0x004fea0003900000 */
[----:B------:R-:W2:Y:S02]  /*98d0*/  @!P1 SYNCS.PHASECHK.TRANS64 P1, [R0+URZ+0xf0], R3 ;  /* 0x0000f003000095a7 */ /* 0x000ea400080210ff */
[----:B--2---:R-:W-:Y:S05]  /*98e0*/  @!P1 BRA `(.L_x_175) ;  /* 0xfffffffc00f09947 */ /* 0x004fea000383ffff */
[----:B------:R-:W-:Y:S05]  /*98f0*/  BRA `(.L_x_176) ;  /* 0xffffffac00bc7947 */ /* 0x000fea000383ffff */
.L_x_88:
[----:B----4-:R4:W1:Y:S02]  /*9900*/  SYNCS.PHASECHK.TRANS64.TRYWAIT P0, [R0+URZ+0x70], R3 ;  /* 0x00007003000075a7 */ /* 0x01086400080011ff */
[----:B-1----:R-:W-:Y:S05]  /*9910*/  @!P0 NANOSLEEP.SYNCS 0x989680 ;  /* 0x009896800000895d */ /* 0x002fea0003900000 */
[----:B------:R-:W1:Y:S02]  /*9920*/  @!P0 SYNCS.PHASECHK.TRANS64 P0, [R0+URZ+0x70], R3 ;  /* 0x00007003000085a7 */ /* 0x000e6400080010ff */
[----:B-1----:R-:W-:Y:S05]  /*9930*/  @!P0 BRA `(.L_x_88) ;  /* 0xfffffffc00f08947 */ /* 0x002fea000383ffff */
[----:B------:R-:W-:Y:S05]  /*9940*/  BRA `(.L_x_177) ;  /* 0xffffffb000d87947 */ /* 0x000fea000383ffff */
.L_x_91:
[----:B------:R-:W-:Y:S07]  /*9950*/  MOV R0, UR4 ;  /* 0x0000000400007c02 */ /* 0x000fee0008000f00 */
.L_x_178:
[----:B----4-:R4:W1:Y:S02]  /*9960*/  SYNCS.PHASECHK.TRANS64.TRYWAIT P0, [R0+URZ+0x68], R3 ;  /* 0x00006803000075a7 */ /* 0x01086400080011ff */
[----:B-1----:R-:W-:Y:S05]  /*9970*/  @!P0 NANOSLEEP.SYNCS 0x989680 ;  /* 0x009896800000895d */ /* 0x002fea0003900000 */
[----:B------:R-:W1:Y:S02]  /*9980*/  @!P0 SYNCS.PHASECHK.TRANS64 P0, [R0+URZ+0x68], R3 ;  /* 0x00006803000085a7 */ /* 0x000e6400080010ff */
[----:B-1----:R-:W-:Y:S05]  /*9990*/  @!P0 BRA `(.L_x_178) ;  /* 0xfffffffc00f08947 */ /* 0x002fea000383ffff */
[----:B------:R-:W-:Y:S05]  /*99a0*/  BRA `(.L_x_90) ;  /* 0xffffffb400b87947 */ /* 0x000fea000383ffff */
.L_x_94:
[----:B------:R-:W-:Y:S07]  /*99b0*/  MOV R3, UR4 ;  /* 0x0000000400037c02 */ /* 0x000fee0008000f00 */
.L_x_179:
[----:B--2---:R2:W4:Y:S02]  /*99c0*/  SYNCS.PHASECHK.TRANS64.TRYWAIT P0, [R3+URZ+0x40], R12 ;  /* 0x0000400c030075a7 */ /* 0x00452400080011ff */
[----:B----4-:R-:W-:Y:S05]  /*99d0*/  @!P0 NANOSLEEP.SYNCS 0x989680 ;  /* 0x009896800000895d */ /* 0x010fea0003900000 */
[----:B------:R-:W4:Y:S02]  /*99e0*/  @!P0 SYNCS.PHASECHK.TRANS64 P0, [R3+URZ+0x40], R12 ;  /* 0x0000400c030085a7 */ /* 0x000f2400080010ff */
[----:B----4-:R-:W-:Y:S05]  /*99f0*/  @!P0 BRA `(.L_x_179) ;  /* 0xfffffffc00f08947 */ /* 0x010fea000383ffff */
[----:B------:R-:W-:Y:S05]  /*9a00*/  BRA `(.L_x_180) ;  /* 0xffffffb800307947 */ /* 0x000fea000383ffff */
.L_x_95:
[----:B--2---:R-:W-:Y:S07]  /*9a10*/  MOV R3, UR4 ;  /* 0x0000000400037c02 */ /* 0x004fee0008000f00 */
.L_x_181:
[----:B--2---:R2:W4:Y:S02]  /*9a20*/  SYNCS.PHASECHK.TRANS64.TRYWAIT P0, [R3+URZ+0x48], R12 ;  /* 0x0000480c030075a7 */ /* 0x00452400080011ff */
[----:B----4-:R-:W-:Y:S05]  /*9a30*/  @!P0 NANOSLEEP.SYNCS 0x989680 ;  /* 0x009896800000895d */ /* 0x010fea0003900000 */
[----:B------:R-:W4:Y:S02]  /*9a40*/  @!P0 SYNCS.PHASECHK.TRANS64 P0, [R3+URZ+0x48], R12 ;  /* 0x0000480c030085a7 */ /* 0x000f2400080010ff */
[----:B----4-:R-:W-:Y:S05]  /*9a50*/  @!P0 BRA `(.L_x_181) ;  /* 0xfffffffc00f08947 */ /* 0x010fea000383ffff */
[----:B------:R-:W-:Y:S05]  /*9a60*/  BRA `(.L_x_182) ;  /* 0xffffffb800707947 */ /* 0x000fea000383ffff */
.L_x_96:
[----:B--2---:R-:W-:Y:S07]  /*9a70*/  MOV R3, UR4 ;  /* 0x0000000400037c02 */ /* 0x004fee0008000f00 */
.L_x_183:
[----:B--2---:R2:W4:Y:S02]  /*9a80*/  SYNCS.PHASECHK.TRANS64.TRYWAIT P0, [R3+URZ+0x50], R12 ;  /* 0x0000500c030075a7 */ /* 0x00452400080011ff */
[----:B----4-:R-:W-:Y:S05]  /*9a90*/  @!P0 NANOSLEEP.SYNCS 0x989680 ;  /* 0x009896800000895d */ /* 0x010fea0003900000 */
[----:B------:R-:W4:Y:S02]  /*9aa0*/  @!P0 SYNCS.PHASECHK.TRANS64 P0, [R3+URZ+0x50], R12 ;  /* 0x0000500c030085a7 */ /* 0x000f2400080010ff */
[----:B----4-:R-:W-:Y:S05]  /*9ab0*/  @!P0 BRA `(.L_x_183) ;  /* 0xfffffffc00f08947 */ /* 0x010fea000383ffff */
[----:B------:R-:W-:Y:S05]  /*9ac0*/  BRA `(.L_x_184) ;  /* 0xffffffb800b87947 */ /* 0x000fea000383ffff */
.L_x_97:
[----:B------:R-:W-:Y:S07]  /*9ad0*/  MOV R3, UR4 ;  /* 0x0000000400037c02 */ /* 0x000fee0008000f00 */
.L_x_185:
[----:B-1----:R1:W2:Y:S02]  /*9ae0*/  SYNCS.PHASECHK.TRANS64.TRYWAIT P0, [R3+URZ+0x58], R12 ;  /* 0x0000580c030075a7 */ /* 0x0022a400080011ff */
[----:B--2---:R-:W-:Y:S05]  /*9af0*/  @!P0 NANOSLEEP.SYNCS 0x989680 ;  /* 0x009896800000895d */ /* 0x004fea0003900000 */
[----:B------:R-:W2:Y:S02]  /*9b00*/  @!P0 SYNCS.PHASECHK.TRANS64 P0, [R3+URZ+0x58], R12 ;  /* 0x0000580c030085a7 */ /* 0x000ea400080010ff */
[----:B--2---:R-:W-:Y:S05]  /*9b10*/  @!P0 BRA `(.L_x_185) ;  /* 0xfffffffc00f08947 */ /* 0x004fea000383ffff */
[----:B------:R-:W-:Y:S05]  /*9b20*/  BRA `(.L_x_186) ;  /* 0xffffffbc00407947 */ /* 0x000fea000383ffff */
.L_x_99:
[----:B------:R-:W-:-:S07]  /*9b30*/  MOV R0, UR4 ;  /* 0x0000000400007c02 */ /* 0x000fce0008000f00 */
.L_x_187:
[----:B-1----:R1:W2:Y:S02]  /*9b40*/  SYNCS.PHASECHK.TRANS64.TRYWAIT P0, [R0+URZ+0x40], R3 ;  /* 0x00004003000075a7 */ /* 0x0022a400080011ff */
[----:B--2---:R-:W-:Y:S05]  /*9b50*/  @!P0 NANOSLEEP.SYNCS 0x989680 ;  /* 0x009896800000895d */ /* 0x004fea0003900000 */
[----:B------:R-:W2:Y:S02]  /*9b60*/  @!P0 SYNCS.PHASECHK.TRANS64 P0, [R0+URZ+0x40], R3 ;  /* 0x00004003000085a7 */ /* 0x000ea400080010ff */
[----:B--2---:R-:W-:Y:S05]  /*9b70*/  @!P0 BRA `(.L_x_187) ;  /* 0xfffffffc00f08947 */ /* 0x004fea000383ffff */
[----:B------:R-:W-:Y:S05]  /*9b80*/  BRA `(.L_x_188) ;  /* 0xffffffbc00b07947 */ /* 0x000fea000383ffff */
.L_x_100:
[----:B-1----:R-:W-:-:S07]  /*9b90*/  MOV R0, UR4 ;  /* 0x0000000400007c02 */ /* 0x002fce0008000f00 */
.L_x_189:
[----:B-1----:R1:W2:Y:S02]  /*9ba0*/  SYNCS.PHASECHK.TRANS64.TRYWAIT P0, [R0+URZ+0x48], R3 ;  /* 0x00004803000075a7 */ /* 0x0022a400080011ff */
[----:B--2---:R-:W-:Y:S05]  /*9bb0*/  @!P0 NANOSLEEP.SYNCS 0x989680 ;  /* 0x009896800000895d */ /* 0x004fea0003900000 */
[----:B------:R-:W2:Y:S02]  /*9bc0*/  @!P0 SYNCS.PHASECHK.TRANS64 P0, [R0+URZ+0x48], R3 ;  /* 0x00004803000085a7 */ /* 0x000ea400080010ff */
[----:B--2---:R-:W-:Y:S05]  /*9bd0*/  @!P0 BRA `(.L_x_189) ;  /* 0xfffffffc00f08947 */ /* 0x004fea000383ffff */
[----:B------:R-:W-:Y:S05]  /*9be0*/  BRA `(.L_x_190) ;  /* 0xffffffbc00a07947 */ /* 0x000fea000383ffff */
.L_x_101:
[----:B-1----:R-:W-:-:S07]  /*9bf0*/  MOV R0, UR4 ;  /* 0x0000000400007c02 */ /* 0x002fce0008000f00 */
.L_x_191:
[----:B-1----:R1:W2:Y:S02]  /*9c00*/  SYNCS.PHASECHK.TRANS64.TRYWAIT P0, [R0+URZ+0x50], R3 ;  /* 0x00005003000075a7 */ /* 0x0022a400080011ff */
[----:B--2---:R-:W-:Y:S05]  /*9c10*/  @!P0 NANOSLEEP.SYNCS 0x989680 ;  /* 0x009896800000895d */ /* 0x004fea0003900000 */
[----:B------:R-:W2:Y:S02]  /*9c20*/  @!P0 SYNCS.PHASECHK.TRANS64 P0, [R0+URZ+0x50], R3 ;  /* 0x00005003000085a7 */ /* 0x000ea400080010ff */
[----:B--2---:R-:W-:Y:S05]  /*9c30*/  @!P0 BRA `(.L_x_191) ;  /* 0xfffffffc00f08947 */ /* 0x004fea000383ffff */
[----:B------:R-:W-:Y:S05]  /*9c40*/  BRA `(.L_x_192) ;  /* 0xffffffbc00907947 */ /* 0x000fea000383ffff */
.L_x_103:
[----:B--2---:R2:W4:Y:S02]  /*9c50*/  SYNCS.PHASECHK.TRANS64.TRYWAIT P0, [R0+URZ+0x70], R3 ;  /* 0x00007003000075a7 */ /* 0x00452400080011ff */
[----:B----4-:R-:W-:Y:S05]  /*9c60*/  @!P0 NANOSLEEP.SYNCS 0x989680 ;  /* 0x009896800000895d */ /* 0x010fea0003900000 */
[----:B------:R-:W4:Y:S02]  /*9c70*/  @!P0 SYNCS.PHASECHK.TRANS64 P0, [R0+URZ+0x70], R3 ;  /* 0x00007003000085a7 */ /* 0x000f2400080010ff */
[----:B----4-:R-:W-:Y:S05]  /*9c80*/  @!P0 BRA `(.L_x_103) ;  /* 0xfffffffc00f08947 */ /* 0x010fea000383ffff */
[----:B------:R-:W-:Y:S05]  /*9c90*/  BRA `(.L_x_193) ;  /* 0xffffffc000587947 */ /* 0x000fea000383ffff */
.L_x_114:
[----:B-1----:R-:W-:Y:S04]  /*9ca0*/  MOV R0, UR36 ;  /* 0x0000002400007c02 */ /* 0x002fe80008000f00 */
[----:B------:R1:W3:Y:S03]  /*9cb0*/  SYNCS.PHASECHK.TRANS64.TRYWAIT P1, [R0+URZ+0x20], R5 ;  /* 0x00002005000075a7 */ /* 0x0002e600080211ff */
[----:B---3--:R-:W-:Y:S05]  /*9cc0*/  @!P1 NANOSLEEP.SYNCS 0x989680 ;  /* 0x009896800000995d */ /* 0x008fea0003900000 */
[----:B------:R-:W3:Y:S02]  /*9cd0*/  @!P1 SYNCS.PHASECHK.TRANS64 P1, [R0+URZ+0x20], R5 ;  /* 0x00002005000095a7 */ /* 0x000ee400080210ff */
[----:B---3--:R-:W-:Y:S05]  /*9ce0*/  @!P1 BRA `(.L_x_114) ;  /* 0xfffffffc00ec9947 */ /* 0x008fea000383ffff */
[----:B------:R-:W-:Y:S05]  /*9cf0*/  BRA `(.L_x_113) ;  /* 0xffffffcc00647947 */ /* 0x000fea000383ffff */
.L_x_116:
[----:B-1----:R1:W4:Y:S02]  /*9d00*/  SYNCS.PHASECHK.TRANS64.TRYWAIT P0, [R88+URZ+0x90], R3 ;  /* 0x00009003580075a7 */ /* 0x00232400080011ff */
[----:B----4-:R-:W-:Y:S05]  /*9d10*/  @!P0 NANOSLEEP.SYNCS 0x989680 ;  /* 0x009896800000895d */ /* 0x010fea0003900000 */
[----:B------:R-:W4:Y:S02]  /*9d20*/  @!P0 SYNCS.PHASECHK.TRANS64 P0, [R88+URZ+0x90], R3 ;  /* 0x00009003580085a7 */ /* 0x000f2400080010ff */
[----:B----4-:R-:W-:Y:S05]  /*9d30*/  @!P0 BRA `(.L_x_116) ;  /* 0xfffffffc00f08947 */ /* 0x010fea000383ffff */
[----:B------:R-:W-:Y:S05]  /*9d40*/  BRA `(.L_x_115) ;  /* 0xffffffcc008c7947 */ /* 0x000fea000383ffff */
.L_x_125:
[----:B-1----:R1:W2:Y:S02]  /*9d50*/  SYNCS.PHASECHK.TRANS64.TRYWAIT P0, [R3+URZ+0x20], R0 ;  /* 0x00002000030075a7 */ /* 0x0022a400080011ff */
[----:B--2---:R-:W-:Y:S05]  /*9d60*/  @!P0 NANOSLEEP.SYNCS 0x989680 ;  /* 0x009896800000895d */ /* 0x004fea0003900000 */
[----:B------:R-:W2:Y:S02]  /*9d70*/  @!P0 SYNCS.PHASECHK.TRANS64 P0, [R3+URZ+0x20], R0 ;  /* 0x00002000030085a7 */ /* 0x000ea400080010ff */
[----:B--2---:R-:W-:Y:S05]  /*9d80*/  @!P0 BRA `(.L_x_125) ;  /* 0xfffffffc00f08947 */ /* 0x004fea000383ffff */
[----:B------:R-:W-:Y:S05]  /*9d90*/  BRA `(.L_x_124) ;  /* 0xffffffd400a87947 */ /* 0x000fea000383ffff */
.L_x_133:
[----:B-1----:R1:W2:Y:S02]  /*9da0*/  SYNCS.PHASECHK.TRANS64.TRYWAIT P0, [R92+URZ+0x20], R5 ;  /* 0x000020055c0075a7 */ /* 0x0022a400080011ff */
[----:B--2---:R-:W-:Y:S05]  /*9db0*/  @!P0 NANOSLEEP.SYNCS 0x989680 ;  /* 0x009896800000895d */ /* 0x004fea0003900000 */
[----:B------:R-:W2:Y:S02]  /*9dc0*/  @!P0 SYNCS.PHASECHK.TRANS64 P0, [R92+URZ+0x20], R5 ;  /* 0x000020055c0085a7 */ /* 0x000ea400080010ff */
[----:B--2---:R-:W-:Y:S05]  /*9dd0*/  @!P0 BRA `(.L_x_133) ;  /* 0xfffffffc00f08947 */ /* 0x004fea000383ffff */
[----:B------:R-:W-:Y:S05]  /*9de0*/  BRA `(.L_x_132) ;  /* 0xffffffdc00e87947 */ /* 0x000fea000383ffff */
.L_x_141:
[----:B-1----:R1:W2:Y:S02]  /*9df0*/  SYNCS.PHASECHK.TRANS64.TRYWAIT P0, [R92+URZ+0x20], R5 ;  /* 0x000020055c0075a7 */ /* 0x0022a400080011ff */
[----:B--2---:R-:W-:Y:S05]  /*9e00*/  @!P0 NANOSLEEP.SYNCS 0x989680 ;  /* 0x009896800000895d */ /* 0x004fea0003900000 */
[----:B------:R-:W2:Y:S02]  /*9e10*/  @!P0 SYNCS.PHASECHK.TRANS64 P0, [R92+URZ+0x20], R5 ;  /* 0x000020055c0085a7 */ /* 0x000ea400080010ff */
[----:B--2---:R-:W-:Y:S05]  /*9e20*/  @!P0 BRA `(.L_x_141) ;  /* 0xfffffffc00f08947 */ /* 0x004fea000383ffff */
[----:B------:R-:W-:Y:S05]  /*9e30*/  BRA `(.L_x_140) ;  /* 0xffffffe800287947 */ /* 0x000fea000383ffff */
        .weak           $__internal_0_$__cuda_sm10x_tcgen05_guardrail_trap_col_being_dealloced_not_returned_by_alloc
        .type           $__internal_0_$__cuda_sm10x_tcgen05_guardrail_trap_col_being_dealloced_not_returned_by_alloc,@function
        .size           $__internal_0_$__cuda_sm10x_tcgen05_guardrail_trap_col_being_dealloced_not_returned_by_alloc,($__internal_1_$__cuda_sm10x_tcgen05_guardrail_trap_phase_invalid_during_alloc - $__internal_0_$__cuda_sm10x_tcgen05_guardrail_trap_col_being_dealloced_not_returned_by_alloc)
$__internal_0_$__cuda_sm10x_tcgen05_guardrail_trap_col_being_dealloced_not_returned_by_alloc:
[----:B------:R-:W-:Y:S05]  /*9e40*/  BPT.TRAP 0x1 ;  /* 0x000000040000795c */ /* 0x000fea0000300000 */
[----:B------:R-:W-:-:S04]  /*9e50*/  HFMA2 R3, -RZ, RZ, 0, 0 ;  /* 0x00000000ff037431 */ /* 0x000fc800000001ff */
[----:B------:R-:W-:Y:S05]  /*9e60*/  RET.REL.NODEC R2 `(_ZN7cutlass13device_kernelINS_4gemm6kernel13GemmUniversalIN4cute5tupleIJiiiiEEENS1_10collective13CollectiveMmaINS1_35MainloopSm100TmaUmmaWarpSpecializedILi2ELi2ELi4ENS5_IJNS4_1CILi2EEENSA_ILi1EEESC_EEEEENS5_IJNSA_ILi256EEENSA_ILi64EEENSA_ILi128EEEEEENS_10tfloat32_tENS5_IJlSC_lEEESJ_SK_NS4_8TiledMMAINS4_8MMA_AtomIJNS4_23SM100_MMA_TF32_2x1SM_SSISJ_SJ_fLi256ELi64ELNS4_4UMMA5MajorE0ELSP_0ELNSO_7ScaleInE0ELSQ_0EEEEEENS4_6LayoutINS5_IJSC_SC_SC_EEENS5_IJNSA_ILi0EEESV_SV_EEEEENS5_IJNS4_10UnderscoreESY_SY_EEEEENS4_18SM100_TMA_2SM_LOADENS4_14ComposedLayoutINS4_7SwizzleILi3ELi4ELi3EEENS4_18smem_ptr_flag_bitsILi32EEENST_INS5_IJNSA_ILi8EEENSA_ILi32EEEEEENS5_IJS18_SC_EEEEEEEvNS4_8identityES11_S1C_vS1D_EENS_8epilogue10collective18CollectiveEpilogueINS1F_23Sm100TmaWarpSpecializedILi4ELi2ELi16ELb1ELb0EEEJNS5_IJSH_SG_SH_EEENS5_IJNST_ISH_SC_EENST_INSA_ILi16EEESC_EEEEESJ_SK_SJ_SK_NS1F_6fusion15FusionCallbacksIS1J_NS1P_17LinearCombinationISJ_fSJ_fLNS_15FloatRoundStyleE2EEES1K_S1O_JEEENS4_5SM1004TMEM4LOAD26SM100_TMEM_LOAD_32dp32b16xENS4_13SM90_TMA_LOADENS12_INS13_ILi2ELi4ELi3EEES16_NST_INS5_IJS17_S1M_EEENS5_IJS1M_SC_EEEEEEENS4_39AutoVectorizingCopyWithAssumedAlignmentILi128EEENS4_14SM90_TMA_STOREES24_S26_S26_EEEvvEEEEvNT_6ParamsE) ;  /* 0xffffff6002647950 */ /* 0x000fea0003c3ffff */
        .weak           $__internal_1_$__cuda_sm10x_tcgen05_guardrail_trap_phase_invalid_during_alloc
        .type           $__internal_1_$__cuda_sm10x_tcgen05_guardrail_trap_phase_invalid_during_alloc,@function
        .size           $__internal_1_$__cuda_sm10x_tcgen05_guardrail_trap_phase_invalid_during_alloc,($__internal_2_$__cuda_sm10x_tcgen05_guardrail_trap_unallocated_columns_being_dealloced - $__internal_1_$__cuda_sm10x_tcgen05_guardrail_trap_phase_invalid_during_alloc)
$__internal_1_$__cuda_sm10x_tcgen05_guardrail_trap_phase_invalid_during_alloc:
[----:B------:R-:W-:Y:S05]  /*9e70*/  BPT.TRAP 0x1 ;  /* 0x000000040000795c */ /* 0x000fea0000300000 */
[----:B------:R-:W-:-:S04]  /*9e80*/  MOV R3, 0x0 ;  /* 0x0000000000037802 */ /* 0x000fc80000000f00 */
[----:B------:R-:W-:Y:S05]  /*9e90*/  RET.REL.NODEC R2 `(_ZN7cutlass13device_kernelINS_4gemm6kernel13GemmUniversalIN4cute5tupleIJiiiiEEENS1_10collective13CollectiveMmaINS1_35MainloopSm100TmaUmmaWarpSpecializedILi2ELi2ELi4ENS5_IJNS4_1CILi2EEENSA_ILi1EEESC_EEEEENS5_IJNSA_ILi256EEENSA_ILi64EEENSA_ILi128EEEEEENS_10tfloat32_tENS5_IJlSC_lEEESJ_SK_NS4_8TiledMMAINS4_8MMA_AtomIJNS4_23SM100_MMA_TF32_2x1SM_SSISJ_SJ_fLi256ELi64ELNS4_4UMMA5MajorE0ELSP_0ELNSO_7ScaleInE0ELSQ_0EEEEEENS4_6LayoutINS5_IJSC_SC_SC_EEENS5_IJNSA_ILi0EEESV_SV_EEEEENS5_IJNS4_10UnderscoreESY_SY_EEEEENS4_18SM100_TMA_2SM_LOADENS4_14ComposedLayoutINS4_7SwizzleILi3ELi4ELi3EEENS4_18smem_ptr_flag_bitsILi32EEENST_INS5_IJNSA_ILi8EEENSA_ILi32EEEEEENS5_IJS18_SC_EEEEEEEvNS4_8identityES11_S1C_vS1D_EENS_8epilogue10collective18CollectiveEpilogueINS1F_23Sm100TmaWarpSpecializedILi4ELi2ELi16ELb1ELb0EEEJNS5_IJSH_SG_SH_EEENS5_IJNST_ISH_SC_EENST_INSA_ILi16EEESC_EEEEESJ_SK_SJ_SK_NS1F_6fusion15FusionCallbacksIS1J_NS1P_17LinearCombinationISJ_fSJ_fLNS_15FloatRoundStyleE2EEES1K_S1O_JEEENS4_5SM1004TMEM4LOAD26SM100_TMEM_LOAD_32dp32b16xENS4_13SM90_TMA_LOADENS12_INS13_ILi2ELi4ELi3EEES16_NST_INS5_IJS17_S1M_EEENS5_IJS1M_SC_EEEEEEENS4_39AutoVectorizingCopyWithAssumedAlignmentILi128EEENS4_14SM90_TMA_STOREES24_S26_S26_EEEvvEEEEvNT_6ParamsE) ;  /* 0xffffff6002587950 */ /* 0x000fea0003c3ffff */
        .weak           $__internal_2_$__cuda_sm10x_tcgen05_guardrail_trap_unallocated_columns_being_dealloced
        .type           $__internal_2_$__cuda_sm10x_tcgen05_guardrail_trap_unallocated_columns_being_dealloced,@function
        .size           $__internal_2_$__cuda_sm10x_tcgen05_guardrail_trap_unallocated_columns_being_dealloced,(.L_x_195 - $__internal_2_$__cuda_sm10x_tcgen05_guardrail_trap_unallocated_columns_being_dealloced)
$__internal_2_$__cuda_sm10x_tcgen05_guardrail_trap_unallocated_columns_being_dealloced:
[----:B------:R-:W-:Y:S05]  /*9ea0*/  BPT.TRAP 0x1 ;  /* 0x000000040000795c */ /* 0x000fea0000300000 */
[----:B------:R-:W-:-:S04]  /*9eb0*/  HFMA2 R3, -RZ, RZ, 0, 0 ;  /* 0x00000000ff037431 */ /* 0x000fc800000001ff */
[----:B------:R-:W-:Y:S05]  /*9ec0*/  RET.REL.NODEC R2 `(_ZN7cutlass13device_kernelINS_4gemm6kernel13GemmUniversalIN4cute5tupleIJiiiiEEENS1_10collective13CollectiveMmaINS1_35MainloopSm100TmaUmmaWarpSpecializedILi2ELi2ELi4ENS5_IJNS4_1CILi2EEENSA_ILi1EEESC_EEEEENS5_IJNSA_ILi256EEENSA_ILi64EEENSA_ILi128EEEEEENS_10tfloat32_tENS5_IJlSC_lEEESJ_SK_NS4_8TiledMMAINS4_8MMA_AtomIJNS4_23SM100_MMA_TF32_2x1SM_SSISJ_SJ_fLi256ELi64ELNS4_4UMMA5MajorE0ELSP_0ELNSO_7ScaleInE0ELSQ_0EEEEEENS4_6LayoutINS5_IJSC_SC_SC_EEENS5_IJNSA_ILi0EEESV_SV_EEEEENS5_IJNS4_10UnderscoreESY_SY_EEEEENS4_18SM100_TMA_2SM_LOADENS4_14ComposedLayoutINS4_7SwizzleILi3ELi4ELi3EEENS4_18smem_ptr_flag_bitsILi32EEENST_INS5_IJNSA_ILi8EEENSA_ILi32EEEEEENS5_IJS18_SC_EEEEEEEvNS4_8identityES11_S1C_vS1D_EENS_8epilogue10collective18CollectiveEpilogueINS1F_23Sm100TmaWarpSpecializedILi4ELi2ELi16ELb1ELb0EEEJNS5_IJSH_SG_SH_EEENS5_IJNST_ISH_SC_EENST_INSA_ILi16EEESC_EEEEESJ_SK_SJ_SK_NS1F_6fusion15FusionCallbacksIS1J_NS1P_17LinearCombinationISJ_fSJ_fLNS_15FloatRoundStyleE2EEES1K_S1O_JEEENS4_5SM1004TMEM4LOAD26SM100_TMEM_LOAD_32dp32b16xENS4_13SM90_TMA_LOADENS12_INS13_ILi2ELi4ELi3EEES16_NST_INS5_IJS17_S1M_EEENS5_IJS1M_SC_EEEEEEENS4_39AutoVectorizingCopyWithAssumedAlignmentILi128EEENS4_14SM90_TMA_STOREES24_S26_S26_EEEvvEEEEvNT_6ParamsE) ;  /* 0xffffff60024c7950 */ /* 0x000fea0003c3ffff */
.L_x_194:
[----:B------:R-:W-:-:S00]  /*9ed0*/  BRA `(.L_x_194) ;  /* 0xfffffffc00fc7947 */ /* 0x000fc0000383ffff */
[----:B------:R-:W-:-:S00]  /*9ee0*/  NOP ;  /* 0x0000000000007918 */ /* 0x000fc00000000000 */
        /* <DEDUP_REMOVED lines=9> */
.L_x_195:


//--------------------- .nv.global.init           --------------------------
	.section	.nv.global.init,"aw",@progbits
.nv.global.init:
	.type		$str$27,@object
	.size		$str$27,($str$28 - $str$27)
$str$27:
        /*0000*/ 	.byte	0x28, 0x61, 0x64, 0x64, 0x72, 0x65, 0x73, 0x73, 0x20, 0x26, 0x20, 0x6d, 0x61, 0x73, 0x6b, 0x29
        /*0010*/ 	.byte	0x20, 0x3d, 0x3d, 0x20, 0x30, 0x00
	.type		$str$28,@object
	.size		$str$28,($str$26 - $str$28)
$str$28:
        /*0016*/ 	.byte	0x2f, 0x74, 0x6d, 0x70, 0x2f, 0x63, 0x75, 0x74, 0x6c, 0x61, 0x73, 0x73, 0x5f, 0x73, 0x77, 0x65
        /*0026*/ 	.byte	0x65, 0x70, 0x5f, 0x73, 0x72, 0x63, 0x2f, 0x69, 0x6e, 0x63, 0x6c, 0x75, 0x64, 0x65, 0x2f, 0x63
        /*0036*/ 	.byte	0x75, 0x74, 0x65, 0x2f, 0x70, 0x6f, 0x69, 0x6e, 0x74, 0x65, 0x72, 0x5f, 0x66, 0x6c, 0x61, 0x67
        /*0046*/ 	.byte	0x67, 0x65, 0x64, 0x2e, 0x68, 0x70, 0x70, 0x00
	.type		$str$26,@object
	.size		$str$26,($str$25 - $str$26)
$str$26:
        /*004e*/ 	.byte	0x2f, 0x74, 0x6d, 0x70, 0x2f, 0x63, 0x75, 0x74, 0x6c, 0x61, 0x73, 0x73, 0x5f, 0x73, 0x77, 0x65
        /*005e*/ 	.byte	0x65, 0x70, 0x5f, 0x73, 0x72, 0x63, 0x2f, 0x69, 0x6e, 0x63, 0x6c, 0x75, 0x64, 0x65, 0x2f, 0x63
        /*006e*/ 	.byte	0x75, 0x74, 0x65, 0x2f, 0x61, 0x74, 0x6f, 0x6d, 0x2f, 0x63, 0x6f, 0x70, 0x79, 0x5f, 0x74, 0x72
        /*007e*/ 	.byte	0x61, 0x69, 0x74, 0x73, 0x5f, 0x73, 0x6d, 0x31, 0x30, 0x30, 0x2e, 0x68, 0x70, 0x70, 0x00
	.type		$str$25,@object
	.size		$str$25,(__unnamed_1 - $str$25)
$str$25:
        /*008d*/ 	.byte	0x28, 0x28, 0x75, 0x69, 0x6e, 0x74, 0x33, 0x32, 0x5f, 0x74, 0x28, 0x74, 0x68, 0x72, 0x65, 0x61
        /*009d*/ 	.byte	0x64, 0x49, 0x64, 0x78, 0x2e, 0x78, 0x29, 0x20, 0x2f, 0x20, 0x33, 0x32, 0x29, 0x20, 0x25, 0x20
        /*00ad*/ 	.byte	0x34, 0x29, 0x20, 0x3d, 0x3d, 0x20, 0x28, 0x28, 0x28, 0x74, 0x6d, 0x65, 0x6d, 0x5f, 0x61, 0x64
        /*00bd*/ 	.byte	0x64, 0x72, 0x20, 0x3e, 0x3e, 0x20, 0x31, 0x36, 0x29, 0x20, 0x2f, 0x20, 0x33, 0x32, 0x29, 0x20
        /*00cd*/ 	.byte	0x25, 0x20, 0x34, 0x29, 0x00
	.type		__unnamed_1,@object
	.size		__unnamed_1,(__unnamed_2 - __unnamed_1)
__unnamed_1:
        /*00d2*/ 	.byte	0x61, 0x75, 0x74, 0x6f, 0x20, 0x63, 0x75, 0x74, 0x65, 0x3a, 0x3a, 0x61, 0x73, 0x5f, 0x70, 0x6f
        /* <DEDUP_REMOVED lines=24> */
        /*0262*/ 	.byte	0x32, 0x30, 0x34, 0x38, 0x3e, 0x3e, 0x3e, 0x3e, 0x5d, 0x00
	.type		__unnamed_2,@object
	.size		__unnamed_2,(.L_2 - __unnamed_2)
__unnamed_2:
        /* <DEDUP_REMOVED lines=42> */
        /*050c*/ 	.byte	0x3e, 0x5d, 0x00
.L_2:


//--------------------- .nv.shared._ZN7cutlass13device_kernelINS_4gemm6kernel13GemmUniversalIN4cute5tupleIJiiiiEEENS1_10collective13CollectiveMmaINS1_35MainloopSm100TmaUmmaWarpSpecializedILi2ELi2ELi4ENS5_IJNS4_1CILi2EEENSA_ILi1EEESC_EEEEENS5_IJNSA_ILi256EEENSA_ILi64EEENSA_ILi128EEEEEENS_10tfloat32_tENS5_IJlSC_lEEESJ_SK_NS4_8TiledMMAINS4_8MMA_AtomIJNS4_23SM100_MMA_TF32_2x1SM_SSISJ_SJ_fLi256ELi64ELNS4_4UMMA5MajorE0ELSP_0ELNSO_7ScaleInE0ELSQ_0EEEEEENS4_6LayoutINS5_IJSC_SC_SC_EEENS5_IJNSA_ILi0EEESV_SV_EEEEENS5_IJNS4_10UnderscoreESY_SY_EEEEENS4_18SM100_TMA_2SM_LOADENS4_14ComposedLayoutINS4_7SwizzleILi3ELi4ELi3EEENS4_18smem_ptr_flag_bitsILi32EEENST_INS5_IJNSA_ILi8EEENSA_ILi32EEEEEENS5_IJS18_SC_EEEEEEEvNS4_8identityES11_S1C_vS1D_EENS_8epilogue10collective18CollectiveEpilogueINS1F_23Sm100TmaWarpSpecializedILi4ELi2ELi16ELb1ELb0EEEJNS5_IJSH_SG_SH_EEENS5_IJNST_ISH_SC_EENST_INSA_ILi16EEESC_EEEEESJ_SK_SJ_SK_NS1F_6fusion15FusionCallbacksIS1J_NS1P_17LinearCombinationISJ_fSJ_fLNS_15FloatRoundStyleE2EEES1K_S1O_JEEENS4_5SM1004TMEM4LOAD26SM100_TMEM_LOAD_32dp32b16xENS4_13SM90_TMA_LOADENS12_INS13_ILi2ELi4ELi3EEES16_NST_INS5_IJS17_S1M_EEENS5_IJS1M_SC_EEEEEEENS4_39AutoVectorizingCopyWithAssumedAlignmentILi128EEENS4_14SM90_TMA_STOREES24_S26_S26_EEEvvEEEEvNT_6ParamsE --------------------------
	.section	.nv.shared._ZN7cutlass13device_kernelINS_4gemm6kernel13GemmUniversalIN4cute5tupleIJiiiiEEENS1_10collective13CollectiveMmaINS1_35MainloopSm100TmaUmmaWarpSpecializedILi2ELi2ELi4ENS5_IJNS4_1CILi2EEENSA_ILi1EEESC_EEEEENS5_IJNSA_ILi256EEENSA_ILi64EEENSA_ILi128EEEEEENS_10tfloat32_tENS5_IJlSC_lEEESJ_SK_NS4_8TiledMMAINS4_8MMA_AtomIJNS4_23SM100_MMA_TF32_2x1SM_SSISJ_SJ_fLi256ELi64ELNS4_4UMMA5MajorE0ELSP_0ELNSO_7ScaleInE0ELSQ_0EEEEEENS4_6LayoutINS5_IJSC_SC_SC_EEENS5_IJNSA_ILi0EEESV_SV_EEEEENS5_IJNS4_10UnderscoreESY_SY_EEEEENS4_18SM100_TMA_2SM_LOADENS4_14ComposedLayoutINS4_7SwizzleILi3ELi4ELi3EEENS4_18smem_ptr_flag_bitsILi32EEENST_INS5_IJNSA_ILi8EEENSA_ILi32EEEEEENS5_IJS18_SC_EEEEEEEvNS4_8identityES11_S1C_vS1D_EENS_8epilogue10collective18CollectiveEpilogueINS1F_23Sm100TmaWarpSpecializedILi4ELi2ELi16ELb1ELb0EEEJNS5_IJSH_SG_SH_EEENS5_IJNST_ISH_SC_EENST_INSA_ILi16EEESC_EEEEESJ_SK_SJ_SK_NS1F_6fusion15FusionCallbacksIS1J_NS1P_17LinearCombinationISJ_fSJ_fLNS_15FloatRoundStyleE2EEES1K_S1O_JEEENS4_5SM1004TMEM4LOAD26SM100_TMEM_LOAD_32dp32b16xENS4_13SM90_TMA_LOADENS12_INS13_ILi2ELi4ELi3EEES16_NST_INS5_IJS17_S1M_EEENS5_IJS1M_SC_EEEEEEENS4_39AutoVectorizingCopyWithAssumedAlignmentILi128EEENS4_14SM90_TMA_STOREES24_S26_S26_EEEvvEEEEvNT_6ParamsE,"aw",@nobits
	.sectionflags	@""
	.align	16
	.zero		1024


//--------------------- .nv.shared.reserved.0     --------------------------
	.section	.nv.shared.reserved.0,"aw",@nobits
	.weak		__nv_reservedSMEM_offset_0_alias
	.size		__nv_reservedSMEM_offset_0_alias, 0, 64
	.other		__nv_reservedSMEM_offset_0_alias,@"STO_CUDA_RESERVED_SHARED STV_DEFAULT"
__nv_reservedSMEM_offset_0_alias:
	.zero		0
.nv.shared.reserved.0:
	.zero		64
	.weak		__nv_reservedSMEM_tcgen05_partition
	.type		__nv_reservedSMEM_tcgen05_partition,@object
	.size		__nv_reservedSMEM_tcgen05_partition,(.L_0 - __nv_reservedSMEM_tcgen05_partition)
__nv_reservedSMEM_tcgen05_partition:
	.zero		32
.L_0:


//--------------------- .nv.global                --------------------------
	.section	.nv.global,"aw",@nobits
.nv.global:
	.type		_ZN40_INTERNAL_e3ec7e14_4_k_cu_30352abe_108384cute1_E,@object
	.size		_ZN40_INTERNAL_e3ec7e14_4_k_cu_30352abe_108384cute1_E,(_ZN40_INTERNAL_e3ec7e14_4_k_cu_30352abe_108384cuda3std3__45__cpo6cbeginE - _ZN40_INTERNAL_e3ec7e14_4_k_cu_30352abe_108384cute1_E)
_ZN40_INTERNAL_e3ec7e14_4_k_cu_30352abe_108384cute1_E:
	.zero		1
	.type		_ZN40_INTERNAL_e3ec7e14_4_k_cu_30352abe_108384cuda3std3__45__cpo6cbeginE,@object
	.size		_ZN40_INTERNAL_e3ec7e14_4_k_cu_30352abe_108384cuda3std3__45__cpo6cbeginE,(_ZN40_INTERNAL_e3ec7e14_4_k_cu_30352abe_108384cuda3std3__48in_placeE - _ZN40_INTERNAL_e3ec7e14_4_k_cu_30352abe_108384cuda3std3__45__cpo6cbeginE)
_ZN40_INTERNAL_e3ec7e14_4_k_cu_30352abe_108384cuda3std3__45__cpo6cbeginE:
	.zero		1
	.type		_ZN40_INTERNAL_e3ec7e14_4_k_cu_30352abe_108384cuda3std3__48in_placeE,@object
	.size		_ZN40_INTERNAL_e3ec7e14_4_k_cu_30352abe_108384cuda3std3__48in_placeE,(_ZN40_INTERNAL_e3ec7e14_4_k_cu_30352abe_108384cuda3std6ranges3__45__cpo9iter_moveE - _ZN40_INTERNAL_e3ec7e14_4_k_cu_30352abe_108384cuda3std3__48in_placeE)
_ZN40_INTERNAL_e3ec7e14_4_k_cu_30352abe_108384cuda3std3__48in_placeE:
	.zero		1
	.type		_ZN40_INTERNAL_e3ec7e14_4_k_cu_30352abe_108384cuda3std6ranges3__45__cpo9iter_moveE,@object
	.size		_ZN40_INTERNAL_e3ec7e14_4_k_cu_30352abe_108384cuda3std6ranges3__45__cpo9iter_moveE,(_ZN40_INTERNAL_e3ec7e14_4_k_cu_30352abe_108384cuda3std3__45__cpo5beginE - _ZN40_INTERNAL_e3ec7e14_4_k_cu_30352abe_108384cuda3std6ranges3__45__cpo9iter_moveE)
_ZN40_INTERNAL_e3ec7e14_4_k_cu_30352abe_108384cuda3std6ranges3__45__cpo9iter_moveE:
	.zero		1
	.type		_ZN40_INTERNAL_e3ec7e14_4_k_cu_30352abe_108384cuda3std3__45__cpo5beginE,@object
	.size		_ZN40_INTERNAL_e3ec7e14_4_k_cu_30352abe_108384cuda3std3__45__cpo5beginE,(_ZN40_INTERNAL_e3ec7e14_4_k_cu_30352abe_108384cuda3std3__442_GLOBAL__N__e3ec7e14_4_k_cu_30352abe_108386ignoreE - _ZN40_INTERNAL_e3ec7e14_4_k_cu_30352abe_108384cuda3std3__45__cpo5beginE)
_ZN40_INTERNAL_e3ec7e14_4_k_cu_30352abe_108384cuda3std3__45__cpo5beginE:
	.zero		1
	.type		_ZN40_INTERNAL_e3ec7e14_4_k_cu_30352abe_108384cuda3std3__442_GLOBAL__N__e3ec7e14_4_k_cu_30352abe_108386ignoreE,@object
	.size		_ZN40_INTERNAL_e3ec7e14_4_k_cu_30352abe_108384cuda3std3__442_GLOBAL__N__e3ec7e14_4_k_cu_30352abe_108386ignoreE,(_ZN40_INTERNAL_e3ec7e14_4_k_cu_30352abe_108384cute7productE - _ZN40_INTERNAL_e3ec7e14_4_k_cu_30352abe_108384cuda3std3__442_GLOBAL__N__e3ec7e14_4_k_cu_30352abe_108386ignoreE)
_ZN40_INTERNAL_e3ec7e14_4_k_cu_30352abe_108384cuda3std3__442_GLOBAL__N__e3ec7e14_4_k_cu_30352abe_108386ignoreE:
	.zero		1
	.type		_ZN40_INTERNAL_e3ec7e14_4_k_cu_30352abe_108384cute7productE,@object
	.size		_ZN40_INTERNAL_e3ec7e14_4_k_cu_30352abe_108384cute7productE,(_ZN40_INTERNAL_e3ec7e14_4_k_cu_30352abe_108384cuda3std3__45__cpo3endE - _ZN40_INTERNAL_e3ec7e14_4_k_cu_30352abe_108384cute7productE)
_ZN40_INTERNAL_e3ec7e14_4_k_cu_30352abe_108384cute7productE:
	.zero		1
	.type		_ZN40_INTERNAL_e3ec7e14_4_k_cu_30352abe_108384cuda3std3__45__cpo3endE,@object
	.size		_ZN40_INTERNAL_e3ec7e14_4_k_cu_30352abe_108384cuda3std3__45__cpo3endE,(_ZN40_INTERNAL_e3ec7e14_4_k_cu_30352abe_108384cuda3std3__419piecewise_constructE - _ZN40_INTERNAL_e3ec7e14_4_k_cu_30352abe_108384cuda3std3__45__cpo3endE)
_ZN40_INTERNAL_e3ec7e14_4_k_cu_30352abe_108384cuda3std3__45__cpo3endE:
	.zero		1
	.type		_ZN40_INTERNAL_e3ec7e14_4_k_cu_30352abe_108384cuda3std3__419piecewise_constructE,@object
	.size		_ZN40_INTERNAL_e3ec7e14_4_k_cu_30352abe_108384cuda3std3__419piecewise_constructE,(_ZN40_INTERNAL_e3ec7e14_4_k_cu_30352abe_108384cuda3std3__45__cpo4cendE - _ZN40_INTERNAL_e3ec7e14_4_k_cu_30352abe_108384cuda3std3__419piecewise_constructE)
_ZN40_INTERNAL_e3ec7e14_4_k_cu_30352abe_108384cuda3std3__419piecewise_constructE:
	.zero		1
	.type		_ZN40_INTERNAL_e3ec7e14_4_k_cu_30352abe_108384cuda3std3__45__cpo4cendE,@object
	.size		_ZN40_INTERNAL_e3ec7e14_4_k_cu_30352abe_108384cuda3std3__45__cpo4cendE,(_ZN40_INTERNAL_e3ec7e14_4_k_cu_30352abe_108384cuda3std6ranges3__45__cpo4swapE - _ZN40_INTERNAL_e3ec7e14_4_k_cu_30352abe_108384cuda3std3__45__cpo4cendE)
_ZN40_INTERNAL_e3ec7e14_4_k_cu_30352abe_108384cuda3std3__45__cpo4cendE:
	.zero		1
	.type		_ZN40_INTERNAL_e3ec7e14_4_k_cu_30352abe_108384cuda3std6ranges3__45__cpo4swapE,@object
	.size		_ZN40_INTERNAL_e3ec7e14_4_k_cu_30352abe_108384cuda3std6ranges3__45__cpo4swapE,(.L_10 - _ZN40_INTERNAL_e3ec7e14_4_k_cu_30352abe_108384cuda3std6ranges3__45__cpo4swapE)
_ZN40_INTERNAL_e3ec7e14_4_k_cu_30352abe_108384cuda3std6ranges3__45__cpo4swapE:
	.zero		1
.L_10:


//--------------------- .nv.constant0._ZN7cutlass13device_kernelINS_4gemm6kernel13GemmUniversalIN4cute5tupleIJiiiiEEENS1_10collective13CollectiveMmaINS1_35MainloopSm100TmaUmmaWarpSpecializedILi2ELi2ELi4ENS5_IJNS4_1CILi2EEENSA_ILi1EEESC_EEEEENS5_IJNSA_ILi256EEENSA_ILi64EEENSA_ILi128EEEEEENS_10tfloat32_tENS5_IJlSC_lEEESJ_SK_NS4_8TiledMMAINS4_8MMA_AtomIJNS4_23SM100_MMA_TF32_2x1SM_SSISJ_SJ_fLi256ELi64ELNS4_4UMMA5MajorE0ELSP_0ELNSO_7ScaleInE0ELSQ_0EEEEEENS4_6LayoutINS5_IJSC_SC_SC_EEENS5_IJNSA_ILi0EEESV_SV_EEEEENS5_IJNS4_10UnderscoreESY_SY_EEEEENS4_18SM100_TMA_2SM_LOADENS4_14ComposedLayoutINS4_7SwizzleILi3ELi4ELi3EEENS4_18smem_ptr_flag_bitsILi32EEENST_INS5_IJNSA_ILi8EEENSA_ILi32EEEEEENS5_IJS18_SC_EEEEEEEvNS4_8identityES11_S1C_vS1D_EENS_8epilogue10collective18CollectiveEpilogueINS1F_23Sm100TmaWarpSpecializedILi4ELi2ELi16ELb1ELb0EEEJNS5_IJSH_SG_SH_EEENS5_IJNST_ISH_SC_EENST_INSA_ILi16EEESC_EEEEESJ_SK_SJ_SK_NS1F_6fusion15FusionCallbacksIS1J_NS1P_17LinearCombinationISJ_fSJ_fLNS_15FloatRoundStyleE2EEES1K_S1O_JEEENS4_5SM1004TMEM4LOAD26SM100_TMEM_LOAD_32dp32b16xENS4_13SM90_TMA_LOADENS12_INS13_ILi2ELi4ELi3EEES16_NST_INS5_IJS17_S1M_EEENS5_IJS1M_SC_EEEEEEENS4_39AutoVectorizingCopyWithAssumedAlignmentILi128EEENS4_14SM90_TMA_STOREES24_S26_S26_EEEvvEEEEvNT_6ParamsE --------------------------
	.section	.nv.constant0._ZN7cutlass13device_kernelINS_4gemm6kernel13GemmUniversalIN4cute5tupleIJiiiiEEENS1_10collective13CollectiveMmaINS1_35MainloopSm100TmaUmmaWarpSpecializedILi2ELi2ELi4ENS5_IJNS4_1CILi2EEENSA_ILi1EEESC_EEEEENS5_IJNSA_ILi256EEENSA_ILi64EEENSA_ILi128EEEEEENS_10tfloat32_tENS5_IJlSC_lEEESJ_SK_NS4_8TiledMMAINS4_8MMA_AtomIJNS4_23SM100_MMA_TF32_2x1SM_SSISJ_SJ_fLi256ELi64ELNS4_4UMMA5MajorE0ELSP_0ELNSO_7ScaleInE0ELSQ_0EEEEEENS4_6LayoutINS5_IJSC_SC_SC_EEENS5_IJNSA_ILi0EEESV_SV_EEEEENS5_IJNS4_10UnderscoreESY_SY_EEEEENS4_18SM100_TMA_2SM_LOADENS4_14ComposedLayoutINS4_7SwizzleILi3ELi4ELi3EEENS4_18smem_ptr_flag_bitsILi32EEENST_INS5_IJNSA_ILi8EEENSA_ILi32EEEEEENS5_IJS18_SC_EEEEEEEvNS4_8identityES11_S1C_vS1D_EENS_8epilogue10collective18CollectiveEpilogueINS1F_23Sm100TmaWarpSpecializedILi4ELi2ELi16ELb1ELb0EEEJNS5_IJSH_SG_SH_EEENS5_IJNST_ISH_SC_EENST_INSA_ILi16EEESC_EEEEESJ_SK_SJ_SK_NS1F_6fusion15FusionCallbacksIS1J_NS1P_17LinearCombinationISJ_fSJ_fLNS_15FloatRoundStyleE2EEES1K_S1O_JEEENS4_5SM1004TMEM4LOAD26SM100_TMEM_LOAD_32dp32b16xENS4_13SM90_TMA_LOADENS12_INS13_ILi2ELi4ELi3EEES16_NST_INS5_IJS17_S1M_EEENS5_IJS1M_SC_EEEEEEENS4_39AutoVectorizingCopyWithAssumedAlignmentILi128EEENS4_14SM90_TMA_STOREES24_S26_S26_EEEvvEEEEvNT_6ParamsE,"a",@progbits
	.sectionflags	@""
	.align	4
.nv.constant0._ZN7cutlass13device_kernelINS_4gemm6kernel13GemmUniversalIN4cute5tupleIJiiiiEEENS1_10collective13CollectiveMmaINS1_35MainloopSm100TmaUmmaWarpSpecializedILi2ELi2ELi4ENS5_IJNS4_1CILi2EEENSA_ILi1EEESC_EEEEENS5_IJNSA_ILi256EEENSA_ILi64EEENSA_ILi128EEEEEENS_10tfloat32_tENS5_IJlSC_lEEESJ_SK_NS4_8TiledMMAINS4_8MMA_AtomIJNS4_23SM100_MMA_TF32_2x1SM_SSISJ_SJ_fLi256ELi64ELNS4_4UMMA5MajorE0ELSP_0ELNSO_7ScaleInE0ELSQ_0EEEEEENS4_6LayoutINS5_IJSC_SC_SC_EEENS5_IJNSA_ILi0EEESV_SV_EEEEENS5_IJNS4_10UnderscoreESY_SY_EEEEENS4_18SM100_TMA_2SM_LOADENS4_14ComposedLayoutINS4_7SwizzleILi3ELi4ELi3EEENS4_18smem_ptr_flag_bitsILi32EEENST_INS5_IJNSA_ILi8EEENSA_ILi32EEEEEENS5_IJS18_SC_EEEEEEEvNS4_8identityES11_S1C_vS1D_EENS_8epilogue10collective18CollectiveEpilogueINS1F_23Sm100TmaWarpSpecializedILi4ELi2ELi16ELb1ELb0EEEJNS5_IJSH_SG_SH_EEENS5_IJNST_ISH_SC_EENST_INSA_ILi16EEESC_EEEEESJ_SK_SJ_SK_NS1F_6fusion15FusionCallbacksIS1J_NS1P_17LinearCombinationISJ_fSJ_fLNS_15FloatRoundStyleE2EEES1K_S1O_JEEENS4_5SM1004TMEM4LOAD26SM100_TMEM_LOAD_32dp32b16xENS4_13SM90_TMA_LOADENS12_INS13_ILi2ELi4ELi3EEES16_NST_INS5_IJS17_S1M_EEENS5_IJS1M_SC_EEEEEEENS4_39AutoVectorizingCopyWithAssumedAlignmentILi128EEENS4_14SM90_TMA_STOREES24_S26_S26_EEEvvEEEEvNT_6ParamsE:
	.zero		2944


//--------------------- SYMBOLS --------------------------

	.type		.nv.reservedSmem.offset0,@object
	.size		.nv.reservedSmem.offset0,0x4
	.type		.nv.reservedSmem.cap,@object
	.size		.nv.reservedSmem.cap,0x4
	.type		__assertfail,@function
